//
// Generated by NVIDIA NVVM Compiler
//
// Compiler Build ID: CL-36424714
// Cuda compilation tools, release 13.0, V13.0.88
// Based on NVVM 20.0.0
//

.version 9.0
.target sm_100
.address_size 64

	// .globl	compute_epitope_p_neut
// _ZZ26compute_p_neut_correlationE10smem_sum_x has been demoted
// _ZZ26compute_p_neut_correlationE10smem_sum_y has been demoted
// _ZZ26compute_p_neut_correlationE11smem_sum_xy has been demoted
// _ZZ26compute_p_neut_correlationE11smem_sum_xx has been demoted
// _ZZ26compute_p_neut_correlationE11smem_sum_yy has been demoted
.extern .shared .align 16 .b8 smem[];

.visible .entry compute_epitope_p_neut(
	.param .u64 .ptr .align 1 compute_epitope_p_neut_param_0,
	.param .u64 .ptr .align 1 compute_epitope_p_neut_param_1,
	.param .u64 .ptr .align 1 compute_epitope_p_neut_param_2,
	.param .f32 compute_epitope_p_neut_param_3,
	.param .u32 compute_epitope_p_neut_param_4
)
{
	.reg .pred 	%p<2>;
	.reg .b32 	%r<10>;
	.reg .b32 	%f<85>;
	.reg .b64 	%rd<16>;

	ld.param.u32 	%r3, [compute_epitope_p_neut_param_4];
	mov.u32 	%r1, %ctaid.x;
	mov.u32 	%r2, %ctaid.y;
	max.s32 	%r4, %r1, %r2;
	setp.ge.s32 	%p1, %r4, %r3;
	@%p1 bra 	$L__BB0_2;
	ld.param.f32 	%f84, [compute_epitope_p_neut_param_3];
	ld.param.u64 	%rd15, [compute_epitope_p_neut_param_2];
	ld.param.u64 	%rd14, [compute_epitope_p_neut_param_1];
	ld.param.u64 	%rd13, [compute_epitope_p_neut_param_0];
	cvta.to.global.u64 	%rd4, %rd14;
	cvta.to.global.u64 	%rd5, %rd15;
	cvta.to.global.u64 	%rd6, %rd13;
	mul.lo.s32 	%r5, %r1, 11;
	mul.wide.u32 	%rd7, %r5, 4;
	add.s64 	%rd8, %rd6, %rd7;
	ld.global.nc.f32 	%f2, [%rd8];
	ld.global.nc.f32 	%f3, [%rd8+4];
	ld.global.nc.f32 	%f4, [%rd8+8];
	ld.global.nc.f32 	%f5, [%rd8+12];
	ld.global.nc.f32 	%f6, [%rd8+16];
	ld.global.nc.f32 	%f7, [%rd8+20];
	ld.global.nc.f32 	%f8, [%rd8+24];
	ld.global.nc.f32 	%f9, [%rd8+28];
	ld.global.nc.f32 	%f10, [%rd8+32];
	ld.global.nc.f32 	%f11, [%rd8+36];
	ld.global.nc.f32 	%f12, [%rd8+40];
	mul.lo.s32 	%r6, %r2, 11;
	mul.wide.u32 	%rd9, %r6, 4;
	add.s64 	%rd10, %rd6, %rd9;
	ld.global.nc.f32 	%f13, [%rd10];
	ld.global.nc.f32 	%f14, [%rd10+4];
	ld.global.nc.f32 	%f15, [%rd10+8];
	ld.global.nc.f32 	%f16, [%rd10+12];
	ld.global.nc.f32 	%f17, [%rd10+16];
	ld.global.nc.f32 	%f18, [%rd10+20];
	ld.global.nc.f32 	%f19, [%rd10+24];
	ld.global.nc.f32 	%f20, [%rd10+28];
	ld.global.nc.f32 	%f21, [%rd10+32];
	ld.global.nc.f32 	%f22, [%rd10+36];
	ld.global.nc.f32 	%f23, [%rd10+40];
	sub.f32 	%f24, %f2, %f13;
	ld.global.nc.f32 	%f25, [%rd5];
	mul.f32 	%f26, %f25, %f24;
	fma.rn.f32 	%f27, %f24, %f26, 0f00000000;
	sub.f32 	%f28, %f3, %f14;
	ld.global.nc.f32 	%f29, [%rd5+4];
	mul.f32 	%f30, %f29, %f28;
	fma.rn.f32 	%f31, %f28, %f30, %f27;
	sub.f32 	%f32, %f4, %f15;
	ld.global.nc.f32 	%f33, [%rd5+8];
	mul.f32 	%f34, %f33, %f32;
	fma.rn.f32 	%f35, %f32, %f34, %f31;
	sub.f32 	%f36, %f5, %f16;
	ld.global.nc.f32 	%f37, [%rd5+12];
	mul.f32 	%f38, %f37, %f36;
	fma.rn.f32 	%f39, %f36, %f38, %f35;
	sub.f32 	%f40, %f6, %f17;
	ld.global.nc.f32 	%f41, [%rd5+16];
	mul.f32 	%f42, %f41, %f40;
	fma.rn.f32 	%f43, %f40, %f42, %f39;
	sub.f32 	%f44, %f7, %f18;
	ld.global.nc.f32 	%f45, [%rd5+20];
	mul.f32 	%f46, %f45, %f44;
	fma.rn.f32 	%f47, %f44, %f46, %f43;
	sub.f32 	%f48, %f8, %f19;
	ld.global.nc.f32 	%f49, [%rd5+24];
	mul.f32 	%f50, %f49, %f48;
	fma.rn.f32 	%f51, %f48, %f50, %f47;
	sub.f32 	%f52, %f9, %f20;
	ld.global.nc.f32 	%f53, [%rd5+28];
	mul.f32 	%f54, %f53, %f52;
	fma.rn.f32 	%f55, %f52, %f54, %f51;
	sub.f32 	%f56, %f10, %f21;
	ld.global.nc.f32 	%f57, [%rd5+32];
	mul.f32 	%f58, %f57, %f56;
	fma.rn.f32 	%f59, %f56, %f58, %f55;
	sub.f32 	%f60, %f11, %f22;
	ld.global.nc.f32 	%f61, [%rd5+36];
	mul.f32 	%f62, %f61, %f60;
	fma.rn.f32 	%f63, %f60, %f62, %f59;
	sub.f32 	%f64, %f12, %f23;
	ld.global.nc.f32 	%f65, [%rd5+40];
	mul.f32 	%f66, %f65, %f64;
	fma.rn.f32 	%f67, %f64, %f66, %f63;
	mul.f32 	%f68, %f84, %f84;
	neg.f32 	%f69, %f67;
	fma.rn.f32 	%f70, %f84, %f84, %f68;
	div.rn.f32 	%f71, %f69, %f70;
	fma.rn.f32 	%f72, %f71, 0f3BBB989D, 0f3F000000;
	cvt.sat.f32.f32 	%f73, %f72;
	mov.f32 	%f74, 0f4B400001;
	mov.f32 	%f75, 0f437C0000;
	fma.rm.f32 	%f76, %f73, %f75, %f74;
	add.f32 	%f77, %f76, 0fCB40007F;
	neg.f32 	%f78, %f77;
	fma.rn.f32 	%f79, %f71, 0f3FB8AA3B, %f78;
	fma.rn.f32 	%f80, %f71, 0f32A57060, %f79;
	mov.b32 	%r7, %f76;
	shl.b32 	%r8, %r7, 23;
	mov.b32 	%f81, %r8;
	ex2.approx.ftz.f32 	%f82, %f80;
	mul.f32 	%f83, %f82, %f81;
	mad.lo.s32 	%r9, %r3, %r1, %r2;
	mul.wide.u32 	%rd11, %r9, 4;
	add.s64 	%rd12, %rd4, %rd11;
	st.global.f32 	[%rd12], %f83;
$L__BB0_2:
	ret;

}
	// .globl	compute_immunity_from_epitope_p_neut
.visible .entry compute_immunity_from_epitope_p_neut(
	.param .u64 .ptr .align 1 compute_immunity_from_epitope_p_neut_param_0,
	.param .u64 .ptr .align 1 compute_immunity_from_epitope_p_neut_param_1,
	.param .u64 .ptr .align 1 compute_immunity_from_epitope_p_neut_param_2,
	.param .u64 .ptr .align 1 compute_immunity_from_epitope_p_neut_param_3,
	.param .u32 compute_immunity_from_epitope_p_neut_param_4,
	.param .u32 compute_immunity_from_epitope_p_neut_param_5,
	.param .u32 compute_immunity_from_epitope_p_neut_param_6,
	.param .u32 compute_immunity_from_epitope_p_neut_param_7
)
{
	.reg .pred 	%p<40>;
	.reg .b32 	%r<42>;
	.reg .b32 	%f<9>;
	.reg .b64 	%rd<26>;
	.reg .b64 	%fd<79>;

	ld.param.u64 	%rd11, [compute_immunity_from_epitope_p_neut_param_1];
	ld.param.u64 	%rd12, [compute_immunity_from_epitope_p_neut_param_2];
	ld.param.u32 	%r20, [compute_immunity_from_epitope_p_neut_param_4];
	ld.param.u32 	%r21, [compute_immunity_from_epitope_p_neut_param_5];
	ld.param.u32 	%r23, [compute_immunity_from_epitope_p_neut_param_7];
	cvta.to.global.u64 	%rd1, %rd12;
	cvta.to.global.u64 	%rd2, %rd11;
	mov.u32 	%r1, %ctaid.x;
	mov.u32 	%r2, %ctaid.y;
	setp.ge.s32 	%p1, %r1, %r20;
	setp.ge.s32 	%p2, %r2, %r21;
	or.pred  	%p3, %p1, %p2;
	@%p3 bra 	$L__BB1_53;
	ld.param.u32 	%r35, [compute_immunity_from_epitope_p_neut_param_6];
	add.s32 	%r3, %r23, %r2;
	setp.ge.s32 	%p4, %r3, %r35;
	@%p4 bra 	$L__BB1_53;
	mov.u32 	%r4, %tid.x;
	mov.u32 	%r5, %ntid.x;
	setp.ge.u32 	%p5, %r4, %r20;
	mov.f64 	%fd77, 0d0000000000000000;
	@%p5 bra 	$L__BB1_33;
	min.s32 	%r24, %r3, 1000;
	max.s32 	%r25, %r24, 0;
	add.s32 	%r26, %r25, 1;
	and.b32  	%r6, %r26, 3;
	and.b32  	%r7, %r26, 2044;
	neg.s32 	%r8, %r7;
	mov.f64 	%fd77, 0d0000000000000000;
	add.s64 	%rd3, %rd1, 16;
	mov.u32 	%r37, %r4;
$L__BB1_4:
	ld.param.u64 	%rd23, [compute_immunity_from_epitope_p_neut_param_0];
	setp.lt.s32 	%p6, %r3, 0;
	mad.lo.s32 	%r27, %r37, %r20, %r1;
	cvta.to.global.u64 	%rd13, %rd23;
	mul.wide.s32 	%rd14, %r27, 4;
	add.s64 	%rd15, %rd13, %rd14;
	ld.global.nc.f32 	%f1, [%rd15];
	setp.lt.f32 	%p7, %f1, 0f322BCC77;
	or.pred  	%p8, %p7, %p6;
	@%p8 bra 	$L__BB1_32;
	ld.param.u32 	%r36, [compute_immunity_from_epitope_p_neut_param_6];
	setp.lt.s32 	%p9, %r3, 3;
	mul.lo.s32 	%r10, %r37, %r36;
	cvt.f64.f32 	%fd2, %f1;
	mov.b32 	%r40, 0;
	@%p9 bra 	$L__BB1_20;
	mov.u64 	%rd25, %rd3;
	mov.u32 	%r38, %r10;
	mov.u32 	%r39, %r8;
$L__BB1_7:
	.pragma "nounroll";
	mul.wide.s32 	%rd16, %r38, 4;
	add.s64 	%rd17, %rd2, %rd16;
	add.s64 	%rd5, %rd17, 8;
	ld.global.nc.f32 	%f2, [%rd17];
	setp.lt.f32 	%p10, %f2, 0f3A83126F;
	@%p10 bra 	$L__BB1_10;
	ld.global.nc.f64 	%fd4, [%rd25+-16];
	setp.lt.f64 	%p11, %fd4, 0d3FF0000000000000;
	@%p11 bra 	$L__BB1_10;
	cvt.f64.f32 	%fd31, %f2;
	mul.f64 	%fd32, %fd4, %fd31;
	fma.rn.f64 	%fd77, %fd32, %fd2, %fd77;
$L__BB1_10:
	ld.global.nc.f32 	%f3, [%rd5+-4];
	setp.lt.f32 	%p12, %f3, 0f3A83126F;
	@%p12 bra 	$L__BB1_13;
	ld.global.nc.f64 	%fd7, [%rd25+-8];
	setp.lt.f64 	%p13, %fd7, 0d3FF0000000000000;
	@%p13 bra 	$L__BB1_13;
	cvt.f64.f32 	%fd33, %f3;
	mul.f64 	%fd34, %fd7, %fd33;
	fma.rn.f64 	%fd77, %fd34, %fd2, %fd77;
$L__BB1_13:
	ld.global.nc.f32 	%f4, [%rd5];
	setp.lt.f32 	%p14, %f4, 0f3A83126F;
	@%p14 bra 	$L__BB1_16;
	ld.global.nc.f64 	%fd10, [%rd25];
	setp.lt.f64 	%p15, %fd10, 0d3FF0000000000000;
	@%p15 bra 	$L__BB1_16;
	cvt.f64.f32 	%fd35, %f4;
	mul.f64 	%fd36, %fd10, %fd35;
	fma.rn.f64 	%fd77, %fd36, %fd2, %fd77;
$L__BB1_16:
	ld.global.nc.f32 	%f5, [%rd5+4];
	setp.lt.f32 	%p16, %f5, 0f3A83126F;
	@%p16 bra 	$L__BB1_19;
	ld.global.nc.f64 	%fd13, [%rd25+8];
	setp.lt.f64 	%p17, %fd13, 0d3FF0000000000000;
	@%p17 bra 	$L__BB1_19;
	cvt.f64.f32 	%fd37, %f5;
	mul.f64 	%fd38, %fd13, %fd37;
	fma.rn.f64 	%fd77, %fd38, %fd2, %fd77;
$L__BB1_19:
	add.s32 	%r39, %r39, 4;
	add.s32 	%r38, %r38, 4;
	add.s64 	%rd25, %rd25, 32;
	setp.ne.s32 	%p18, %r39, 0;
	mov.u32 	%r40, %r7;
	@%p18 bra 	$L__BB1_7;
$L__BB1_20:
	setp.eq.s32 	%p19, %r6, 0;
	@%p19 bra 	$L__BB1_32;
	add.s32 	%r29, %r40, %r10;
	mul.wide.s32 	%rd18, %r29, 4;
	add.s64 	%rd7, %rd2, %rd18;
	ld.global.nc.f32 	%f6, [%rd7];
	setp.lt.f32 	%p20, %f6, 0f3A83126F;
	mul.wide.u32 	%rd19, %r40, 8;
	add.s64 	%rd8, %rd1, %rd19;
	@%p20 bra 	$L__BB1_24;
	ld.global.nc.f64 	%fd18, [%rd8];
	setp.lt.f64 	%p21, %fd18, 0d3FF0000000000000;
	@%p21 bra 	$L__BB1_24;
	cvt.f64.f32 	%fd39, %f6;
	mul.f64 	%fd40, %fd18, %fd39;
	fma.rn.f64 	%fd77, %fd40, %fd2, %fd77;
$L__BB1_24:
	setp.eq.s32 	%p22, %r6, 1;
	@%p22 bra 	$L__BB1_32;
	ld.global.nc.f32 	%f7, [%rd7+4];
	setp.lt.f32 	%p23, %f7, 0f3A83126F;
	@%p23 bra 	$L__BB1_28;
	ld.global.nc.f64 	%fd21, [%rd8+8];
	setp.lt.f64 	%p24, %fd21, 0d3FF0000000000000;
	@%p24 bra 	$L__BB1_28;
	cvt.f64.f32 	%fd41, %f7;
	mul.f64 	%fd42, %fd21, %fd41;
	fma.rn.f64 	%fd77, %fd42, %fd2, %fd77;
$L__BB1_28:
	setp.eq.s32 	%p25, %r6, 2;
	@%p25 bra 	$L__BB1_32;
	ld.global.nc.f32 	%f8, [%rd7+8];
	setp.lt.f32 	%p26, %f8, 0f3A83126F;
	@%p26 bra 	$L__BB1_32;
	ld.global.nc.f64 	%fd24, [%rd8+16];
	setp.lt.f64 	%p27, %fd24, 0d3FF0000000000000;
	@%p27 bra 	$L__BB1_32;
	cvt.f64.f32 	%fd43, %f8;
	mul.f64 	%fd44, %fd24, %fd43;
	fma.rn.f64 	%fd77, %fd44, %fd2, %fd77;
$L__BB1_32:
	add.s32 	%r37, %r37, %r5;
	setp.lt.s32 	%p28, %r37, %r20;
	@%p28 bra 	$L__BB1_4;
$L__BB1_33:
	shl.b32 	%r30, %r4, 3;
	mov.u32 	%r31, smem;
	add.s32 	%r17, %r31, %r30;
	st.shared.f64 	[%r17], %fd77;
	bar.sync 	0;
	setp.lt.u32 	%p29, %r5, 66;
	@%p29 bra 	$L__BB1_38;
	mov.u32 	%r41, %r5;
$L__BB1_35:
	shr.u32 	%r19, %r41, 1;
	setp.ge.u32 	%p30, %r4, %r19;
	@%p30 bra 	$L__BB1_37;
	shl.b32 	%r32, %r19, 3;
	add.s32 	%r33, %r17, %r32;
	ld.shared.f64 	%fd45, [%r33];
	ld.shared.f64 	%fd46, [%r17];
	add.f64 	%fd47, %fd45, %fd46;
	st.shared.f64 	[%r17], %fd47;
$L__BB1_37:
	bar.sync 	0;
	setp.gt.u32 	%p31, %r41, 131;
	mov.u32 	%r41, %r19;
	@%p31 bra 	$L__BB1_35;
$L__BB1_38:
	setp.gt.u32 	%p32, %r4, 31;
	@%p32 bra 	$L__BB1_53;
	setp.lt.u32 	%p33, %r5, 64;
	@%p33 bra 	$L__BB1_41;
	ld.volatile.shared.f64 	%fd48, [%r17+256];
	ld.volatile.shared.f64 	%fd49, [%r17];
	add.f64 	%fd50, %fd48, %fd49;
	st.volatile.shared.f64 	[%r17], %fd50;
	bra.uni 	$L__BB1_42;
$L__BB1_41:
	setp.lt.u32 	%p34, %r5, 32;
	@%p34 bra 	$L__BB1_43;
$L__BB1_42:
	ld.volatile.shared.f64 	%fd51, [%r17+128];
	ld.volatile.shared.f64 	%fd52, [%r17];
	add.f64 	%fd53, %fd51, %fd52;
	st.volatile.shared.f64 	[%r17], %fd53;
	bra.uni 	$L__BB1_44;
$L__BB1_43:
	setp.lt.u32 	%p35, %r5, 16;
	@%p35 bra 	$L__BB1_45;
$L__BB1_44:
	ld.volatile.shared.f64 	%fd54, [%r17+64];
	ld.volatile.shared.f64 	%fd55, [%r17];
	add.f64 	%fd56, %fd54, %fd55;
	st.volatile.shared.f64 	[%r17], %fd56;
	bra.uni 	$L__BB1_46;
$L__BB1_45:
	setp.lt.u32 	%p36, %r5, 8;
	@%p36 bra 	$L__BB1_47;
$L__BB1_46:
	ld.volatile.shared.f64 	%fd57, [%r17+32];
	ld.volatile.shared.f64 	%fd58, [%r17];
	add.f64 	%fd59, %fd57, %fd58;
	st.volatile.shared.f64 	[%r17], %fd59;
	bra.uni 	$L__BB1_48;
$L__BB1_47:
	setp.lt.u32 	%p37, %r5, 4;
	@%p37 bra 	$L__BB1_49;
$L__BB1_48:
	ld.volatile.shared.f64 	%fd60, [%r17+16];
	ld.volatile.shared.f64 	%fd61, [%r17];
	add.f64 	%fd62, %fd60, %fd61;
	st.volatile.shared.f64 	[%r17], %fd62;
	bra.uni 	$L__BB1_50;
$L__BB1_49:
	setp.lt.u32 	%p38, %r5, 2;
	@%p38 bra 	$L__BB1_51;
$L__BB1_50:
	ld.volatile.shared.f64 	%fd63, [%r17+8];
	ld.volatile.shared.f64 	%fd64, [%r17];
	add.f64 	%fd65, %fd63, %fd64;
	st.volatile.shared.f64 	[%r17], %fd65;
$L__BB1_51:
	setp.ne.s32 	%p39, %r4, 0;
	@%p39 bra 	$L__BB1_53;
	ld.param.u64 	%rd24, [compute_immunity_from_epitope_p_neut_param_3];
	mad.lo.s32 	%r34, %r21, %r1, %r2;
	ld.shared.f64 	%fd66, [smem];
	cvta.to.global.u64 	%rd20, %rd24;
	mul.wide.u32 	%rd21, %r34, 8;
	add.s64 	%rd22, %rd20, %rd21;
	st.global.f64 	[%rd22], %fd66;
$L__BB1_53:
	ret;

}
	// .globl	compute_p_neut_correlation
.visible .entry compute_p_neut_correlation(
	.param .u64 .ptr .align 1 compute_p_neut_correlation_param_0,
	.param .u64 .ptr .align 1 compute_p_neut_correlation_param_1,
	.param .u64 .ptr .align 1 compute_p_neut_correlation_param_2,
	.param .u32 compute_p_neut_correlation_param_3
)
{
	.reg .pred 	%p<14>;
	.reg .b32 	%r<49>;
	.reg .b32 	%f<11>;
	.reg .b64 	%rd<26>;
	.reg .b64 	%fd<130>;
	// demoted variable
	.shared .align 8 .b8 _ZZ26compute_p_neut_correlationE10smem_sum_x[2048];
	// demoted variable
	.shared .align 8 .b8 _ZZ26compute_p_neut_correlationE10smem_sum_y[2048];
	// demoted variable
	.shared .align 8 .b8 _ZZ26compute_p_neut_correlationE11smem_sum_xy[2048];
	// demoted variable
	.shared .align 8 .b8 _ZZ26compute_p_neut_correlationE11smem_sum_xx[2048];
	// demoted variable
	.shared .align 8 .b8 _ZZ26compute_p_neut_correlationE11smem_sum_yy[2048];
	ld.param.u64 	%rd7, [compute_p_neut_correlation_param_0];
	ld.param.u64 	%rd8, [compute_p_neut_correlation_param_1];
	ld.param.u64 	%rd6, [compute_p_neut_correlation_param_2];
	ld.param.u32 	%r19, [compute_p_neut_correlation_param_3];
	cvta.to.global.u64 	%rd1, %rd8;
	cvta.to.global.u64 	%rd2, %rd7;
	mov.u32 	%r1, %tid.x;
	mov.u32 	%r48, %ntid.x;
	setp.ge.s32 	%p1, %r1, %r19;
	mov.f64 	%fd124, 0d0000000000000000;
	mov.f64 	%fd125, %fd124;
	mov.f64 	%fd126, %fd124;
	mov.f64 	%fd127, %fd124;
	mov.f64 	%fd128, %fd124;
	@%p1 bra 	$L__BB2_6;
	add.s32 	%r20, %r1, %r48;
	max.u32 	%r21, %r19, %r20;
	setp.lt.u32 	%p2, %r20, %r19;
	selp.u32 	%r22, 1, 0, %p2;
	add.s32 	%r23, %r20, %r22;
	sub.s32 	%r24, %r21, %r23;
	div.u32 	%r25, %r24, %r48;
	add.s32 	%r3, %r25, %r22;
	and.b32  	%r26, %r3, 3;
	setp.eq.s32 	%p3, %r26, 3;
	mov.f64 	%fd128, 0d0000000000000000;
	mov.u32 	%r46, %r1;
	mov.f64 	%fd127, %fd128;
	mov.f64 	%fd126, %fd128;
	mov.f64 	%fd125, %fd128;
	mov.f64 	%fd124, %fd128;
	@%p3 bra 	$L__BB2_4;
	mul.wide.u32 	%rd25, %r1, 4;
	add.s32 	%r27, %r3, 1;
	and.b32  	%r28, %r27, 3;
	neg.s32 	%r44, %r28;
	mov.f64 	%fd128, 0d0000000000000000;
	mul.wide.u32 	%rd11, %r48, 4;
	mov.u32 	%r46, %r1;
$L__BB2_3:
	.pragma "nounroll";
	add.s64 	%rd9, %rd2, %rd25;
	ld.global.nc.f32 	%f1, [%rd9];
	cvt.f64.f32 	%fd45, %f1;
	add.s64 	%rd10, %rd1, %rd25;
	ld.global.nc.f32 	%f2, [%rd10];
	cvt.f64.f32 	%fd46, %f2;
	add.f64 	%fd125, %fd125, %fd45;
	add.f64 	%fd124, %fd124, %fd46;
	fma.rn.f64 	%fd126, %fd45, %fd46, %fd126;
	fma.rn.f64 	%fd127, %fd45, %fd45, %fd127;
	fma.rn.f64 	%fd128, %fd46, %fd46, %fd128;
	add.s32 	%r46, %r46, %r48;
	add.s64 	%rd25, %rd25, %rd11;
	add.s32 	%r44, %r44, 1;
	setp.ne.s32 	%p4, %r44, 0;
	@%p4 bra 	$L__BB2_3;
$L__BB2_4:
	setp.lt.u32 	%p5, %r3, 3;
	@%p5 bra 	$L__BB2_6;
$L__BB2_5:
	mul.wide.u32 	%rd12, %r46, 4;
	add.s64 	%rd13, %rd2, %rd12;
	ld.global.nc.f32 	%f3, [%rd13];
	cvt.f64.f32 	%fd47, %f3;
	add.s64 	%rd14, %rd1, %rd12;
	ld.global.nc.f32 	%f4, [%rd14];
	cvt.f64.f32 	%fd48, %f4;
	add.f64 	%fd49, %fd125, %fd47;
	add.f64 	%fd50, %fd124, %fd48;
	fma.rn.f64 	%fd51, %fd47, %fd48, %fd126;
	fma.rn.f64 	%fd52, %fd47, %fd47, %fd127;
	fma.rn.f64 	%fd53, %fd48, %fd48, %fd128;
	add.s32 	%r29, %r46, %r48;
	mul.wide.u32 	%rd15, %r29, 4;
	add.s64 	%rd16, %rd2, %rd15;
	ld.global.nc.f32 	%f5, [%rd16];
	cvt.f64.f32 	%fd54, %f5;
	add.s64 	%rd17, %rd1, %rd15;
	ld.global.nc.f32 	%f6, [%rd17];
	cvt.f64.f32 	%fd55, %f6;
	add.f64 	%fd56, %fd49, %fd54;
	add.f64 	%fd57, %fd50, %fd55;
	fma.rn.f64 	%fd58, %fd54, %fd55, %fd51;
	fma.rn.f64 	%fd59, %fd54, %fd54, %fd52;
	fma.rn.f64 	%fd60, %fd55, %fd55, %fd53;
	add.s32 	%r30, %r29, %r48;
	mul.wide.u32 	%rd18, %r30, 4;
	add.s64 	%rd19, %rd2, %rd18;
	ld.global.nc.f32 	%f7, [%rd19];
	cvt.f64.f32 	%fd61, %f7;
	add.s64 	%rd20, %rd1, %rd18;
	ld.global.nc.f32 	%f8, [%rd20];
	cvt.f64.f32 	%fd62, %f8;
	add.f64 	%fd63, %fd56, %fd61;
	add.f64 	%fd64, %fd57, %fd62;
	fma.rn.f64 	%fd65, %fd61, %fd62, %fd58;
	fma.rn.f64 	%fd66, %fd61, %fd61, %fd59;
	fma.rn.f64 	%fd67, %fd62, %fd62, %fd60;
	add.s32 	%r31, %r30, %r48;
	mul.wide.u32 	%rd21, %r31, 4;
	add.s64 	%rd22, %rd2, %rd21;
	ld.global.nc.f32 	%f9, [%rd22];
	cvt.f64.f32 	%fd68, %f9;
	add.s64 	%rd23, %rd1, %rd21;
	ld.global.nc.f32 	%f10, [%rd23];
	cvt.f64.f32 	%fd69, %f10;
	add.f64 	%fd125, %fd63, %fd68;
	add.f64 	%fd124, %fd64, %fd69;
	fma.rn.f64 	%fd126, %fd68, %fd69, %fd65;
	fma.rn.f64 	%fd127, %fd68, %fd68, %fd66;
	fma.rn.f64 	%fd128, %fd69, %fd69, %fd67;
	add.s32 	%r46, %r31, %r48;
	setp.lt.s32 	%p6, %r46, %r19;
	@%p6 bra 	$L__BB2_5;
$L__BB2_6:
	shl.b32 	%r32, %r1, 3;
	mov.u32 	%r33, _ZZ26compute_p_neut_correlationE10smem_sum_x;
	add.s32 	%r12, %r33, %r32;
	st.shared.f64 	[%r12], %fd125;
	mov.u32 	%r34, _ZZ26compute_p_neut_correlationE10smem_sum_y;
	add.s32 	%r13, %r34, %r32;
	st.shared.f64 	[%r13], %fd124;
	mov.u32 	%r35, _ZZ26compute_p_neut_correlationE11smem_sum_xy;
	add.s32 	%r14, %r35, %r32;
	st.shared.f64 	[%r14], %fd126;
	mov.u32 	%r36, _ZZ26compute_p_neut_correlationE11smem_sum_xx;
	add.s32 	%r15, %r36, %r32;
	st.shared.f64 	[%r15], %fd127;
	mov.u32 	%r37, _ZZ26compute_p_neut_correlationE11smem_sum_yy;
	add.s32 	%r16, %r37, %r32;
	st.shared.f64 	[%r16], %fd128;
	bar.sync 	0;
	setp.lt.u32 	%p7, %r48, 2;
	@%p7 bra 	$L__BB2_10;
$L__BB2_7:
	shr.u32 	%r18, %r48, 1;
	setp.ge.u32 	%p8, %r1, %r18;
	@%p8 bra 	$L__BB2_9;
	shl.b32 	%r38, %r18, 3;
	add.s32 	%r39, %r12, %r38;
	ld.shared.f64 	%fd70, [%r39];
	ld.shared.f64 	%fd71, [%r12];
	add.f64 	%fd72, %fd70, %fd71;
	st.shared.f64 	[%r12], %fd72;
	add.s32 	%r40, %r13, %r38;
	ld.shared.f64 	%fd73, [%r40];
	ld.shared.f64 	%fd74, [%r13];
	add.f64 	%fd75, %fd73, %fd74;
	st.shared.f64 	[%r13], %fd75;
	add.s32 	%r41, %r14, %r38;
	ld.shared.f64 	%fd76, [%r41];
	ld.shared.f64 	%fd77, [%r14];
	add.f64 	%fd78, %fd76, %fd77;
	st.shared.f64 	[%r14], %fd78;
	add.s32 	%r42, %r15, %r38;
	ld.shared.f64 	%fd79, [%r42];
	ld.shared.f64 	%fd80, [%r15];
	add.f64 	%fd81, %fd79, %fd80;
	st.shared.f64 	[%r15], %fd81;
	add.s32 	%r43, %r16, %r38;
	ld.shared.f64 	%fd82, [%r43];
	ld.shared.f64 	%fd83, [%r16];
	add.f64 	%fd84, %fd82, %fd83;
	st.shared.f64 	[%r16], %fd84;
$L__BB2_9:
	bar.sync 	0;
	setp.gt.u32 	%p9, %r48, 3;
	mov.u32 	%r48, %r18;
	@%p9 bra 	$L__BB2_7;
$L__BB2_10:
	setp.ne.s32 	%p10, %r1, 0;
	@%p10 bra 	$L__BB2_14;
	cvt.rn.f64.s32 	%fd86, %r19;
	ld.shared.f64 	%fd87, [_ZZ26compute_p_neut_correlationE10smem_sum_x];
	div.rn.f64 	%fd88, %fd87, %fd86;
	ld.shared.f64 	%fd89, [_ZZ26compute_p_neut_correlationE10smem_sum_y];
	div.rn.f64 	%fd90, %fd89, %fd86;
	ld.shared.f64 	%fd91, [_ZZ26compute_p_neut_correlationE11smem_sum_xy];
	div.rn.f64 	%fd92, %fd91, %fd86;
	mul.f64 	%fd93, %fd88, %fd90;
	sub.f64 	%fd36, %fd92, %fd93;
	ld.shared.f64 	%fd94, [_ZZ26compute_p_neut_correlationE11smem_sum_xx];
	div.rn.f64 	%fd95, %fd94, %fd86;
	mul.f64 	%fd96, %fd88, %fd88;
	sub.f64 	%fd97, %fd95, %fd96;
	ld.shared.f64 	%fd98, [_ZZ26compute_p_neut_correlationE11smem_sum_yy];
	div.rn.f64 	%fd99, %fd98, %fd86;
	mul.f64 	%fd100, %fd90, %fd90;
	sub.f64 	%fd101, %fd99, %fd100;
	sqrt.rn.f64 	%fd37, %fd97;
	sqrt.rn.f64 	%fd102, %fd101;
	setp.leu.f64 	%p11, %fd37, 0d3D719799812DEA11;
	setp.leu.f64 	%p12, %fd102, 0d3D719799812DEA11;
	mov.f64 	%fd129, 0d0000000000000000;
	or.pred  	%p13, %p11, %p12;
	@%p13 bra 	$L__BB2_13;
	mul.f64 	%fd103, %fd37, %fd102;
	div.rn.f64 	%fd129, %fd36, %fd103;
$L__BB2_13:
	cvta.to.global.u64 	%rd24, %rd6;
	st.global.f64 	[%rd24], %fd129;
$L__BB2_14:
	ret;

}


// ===== COMPILED SASS (sm_100) =====

	.target	sm_100

	.elftype	@"ET_EXEC"


//--------------------- .note.nv.tkinfo           --------------------------
	.section	.note.nv.tkinfo,"",@"SHT_NOTE"
	.sectionflags	@"SHF_NOTE_NV_TKINFO"
	.tkinfo
        /*0018*/ 	.word	0x00000002
        /*0030*/ 	.string	""
        /*0030*/ 	.string	"ptxas"
        /*0030*/ 	.string	"Cuda compilation tools, release 13.0, V13.0.88"
        /*0030*/ 	.string	"Build cuda_13.0.r13.0/compiler.36424714_0"
        /*0030*/ 	.string	"-arch sm_100 -m 64 "



//--------------------- .note.nv.cuinfo           --------------------------
	.section	.note.nv.cuinfo,"",@"SHT_NOTE"
	.sectionflags	@"SHF_NOTE_NV_CUINFO"
        /*0018*/ 	.short	0x0002
        /*001a*/ 	.short	0x0064
        /*001c*/ 	.short	0x0082
	.zero		2


//--------------------- .nv.info                  --------------------------
	.section	.nv.info,"",@"SHT_CUDA_INFO"
	.align	4


	//----- nvinfo : EIATTR_REGCOUNT
	.align		4
        /*0000*/ 	.byte	0x04, 0x2f
        /*0002*/ 	.short	(.L_1 - .L_0)
	.align		4
.L_0:
        /*0004*/ 	.word	index@(compute_epitope_p_neut)
        /*0008*/ 	.word	0x00000020


	//----- nvinfo : EIATTR_FRAME_SIZE
	.align		4
.L_1:
        /*000c*/ 	.byte	0x04, 0x11
        /*000e*/ 	.short	(.L_3 - .L_2)
	.align		4
.L_2:
        /*0010*/ 	.word	index@($__internal_2_$__cuda_sm3x_div_rn_noftz_f32_slowpath)
        /*0014*/ 	.word	0x00000000


	//----- nvinfo : EIATTR_FRAME_SIZE
	.align		4
.L_3:
        /*0018*/ 	.byte	0x04, 0x11
        /*001a*/ 	.short	(.L_5 - .L_4)
	.align		4
.L_4:
        /*001c*/ 	.word	index@(compute_epitope_p_neut)
        /*0020*/ 	.word	0x00000000


	//----- nvinfo : EIATTR_REGCOUNT
	.align		4
.L_5:
        /*0024*/ 	.byte	0x04, 0x2f
        /*0026*/ 	.short	(.L_7 - .L_6)
	.align		4
.L_6:
        /*0028*/ 	.word	index@(compute_immunity_from_epitope_p_neut)
        /*002c*/ 	.word	0x0000001f


	//----- nvinfo : EIATTR_FRAME_SIZE
	.align		4
.L_7:
        /*0030*/ 	.byte	0x04, 0x11
        /*0032*/ 	.short	(.L_9 - .L_8)
	.align		4
.L_8:
        /*0034*/ 	.word	index@(compute_immunity_from_epitope_p_neut)
        /*0038*/ 	.word	0x00000000


	//----- nvinfo : EIATTR_REGCOUNT
	.align		4
.L_9:
        /*003c*/ 	.byte	0x04, 0x2f
        /*003e*/ 	.short	(.L_11 - .L_10)
	.align		4
.L_10:
        /*0040*/ 	.word	index@(compute_p_neut_correlation)
        /*0044*/ 	.word	0x00000020


	//----- nvinfo : EIATTR_FRAME_SIZE
	.align		4
.L_11:
        /*0048*/ 	.byte	0x04, 0x11
        /*004a*/ 	.short	(.L_13 - .L_12)
	.align		4
.L_12:
        /*004c*/ 	.word	index@($__internal_1_$__cuda_sm20_dsqrt_rn_f64_mediumpath_v1)
        /*0050*/ 	.word	0x00000000


	//----- nvinfo : EIATTR_FRAME_SIZE
	.align		4
.L_13:
        /*0054*/ 	.byte	0x04, 0x11
        /*0056*/ 	.short	(.L_15 - .L_14)
	.align		4
.L_14:
        /*0058*/ 	.word	index@($__internal_0_$__cuda_sm20_div_rn_f64_full)
        /*005c*/ 	.word	0x00000000


	//----- nvinfo : EIATTR_FRAME_SIZE
	.align		4
.L_15:
        /*0060*/ 	.byte	0x04, 0x11
        /*0062*/ 	.short	(.L_17 - .L_16)
	.align		4
.L_16:
        /*0064*/ 	.word	index@(compute_p_neut_correlation)
        /*0068*/ 	.word	0x00000000


	//----- nvinfo : EIATTR_MIN_STACK_SIZE
	.align		4
.L_17:
        /*006c*/ 	.byte	0x04, 0x12
        /*006e*/ 	.short	(.L_19 - .L_18)
	.align		4
.L_18:
        /*0070*/ 	.word	index@(compute_p_neut_correlation)
        /*0074*/ 	.word	0x00000000


	//----- nvinfo : EIATTR_MIN_STACK_SIZE
	.align		4
.L_19:
        /*0078*/ 	.byte	0x04, 0x12
        /*007a*/ 	.short	(.L_21 - .L_20)
	.align		4
.L_20:
        /*007c*/ 	.word	index@(compute_immunity_from_epitope_p_neut)
        /*0080*/ 	.word	0x00000000


	//----- nvinfo : EIATTR_MIN_STACK_SIZE
	.align		4
.L_21:
        /*0084*/ 	.byte	0x04, 0x12
        /*0086*/ 	.short	(.L_23 - .L_22)
	.align		4
.L_22:
        /*0088*/ 	.word	index@(compute_epitope_p_neut)
        /*008c*/ 	.word	0x00000000
.L_23:


//--------------------- .nv.compat                --------------------------
	.section	.nv.compat,"",@"SHT_CUDA_COMPAT_INFO"
	.align	4
        /*0000*/ 	.byte	0x02, 0x09, 0x00, 0x00, 0x02, 0x02, 0x01, 0x00, 0x02, 0x05, 0x05, 0x00, 0x03, 0x07, 0x01, 0x01
        /*0010*/ 	.byte	0x02, 0x03, 0x00, 0x00, 0x02, 0x06, 0x01, 0x00, 0x04, 0x0b, 0x08, 0x00, 0x01, 0x00, 0x00, 0x00
        /*0020*/ 	.byte	0x00, 0x00, 0x00, 0x00


//--------------------- .nv.info.compute_p_neut_correlation --------------------------
	.section	.nv.info.compute_p_neut_correlation,"",@"SHT_CUDA_INFO"
	.sectionflags	@""
	.align	4


	//----- nvinfo : EIATTR_CUDA_API_VERSION
	.align		4
        /*0000*/ 	.byte	0x04, 0x37
        /*0002*/ 	.short	(.L_25 - .L_24)
.L_24:
        /*0004*/ 	.word	0x00000082


	//----- nvinfo : EIATTR_KPARAM_INFO
	.align		4
.L_25:
        /*0008*/ 	.byte	0x04, 0x17
        /*000a*/ 	.short	(.L_27 - .L_26)
.L_26:
        /*000c*/ 	.word	0x00000000
        /*0010*/ 	.short	0x0003
        /*0012*/ 	.short	0x0018
        /*0014*/ 	.byte	0x00, 0xf0, 0x11, 0x00


	//----- nvinfo : EIATTR_KPARAM_INFO
	.align		4
.L_27:
        /*0018*/ 	.byte	0x04, 0x17
        /*001a*/ 	.short	(.L_29 - .L_28)
.L_28:
        /*001c*/ 	.word	0x00000000
        /*0020*/ 	.short	0x0002
        /*0022*/ 	.short	0x0010
        /*0024*/ 	.byte	0x00, 0xf5, 0x21, 0x00


	//----- nvinfo : EIATTR_KPARAM_INFO
	.align		4
.L_29:
        /*0028*/ 	.byte	0x04, 0x17
        /*002a*/ 	.short	(.L_31 - .L_30)
.L_30:
        /*002c*/ 	.word	0x00000000
        /*0030*/ 	.short	0x0001
        /*0032*/ 	.short	0x0008
        /*0034*/ 	.byte	0x00, 0xf5, 0x21, 0x00


	//----- nvinfo : EIATTR_KPARAM_INFO
	.align		4
.L_31:
        /*0038*/ 	.byte	0x04, 0x17
        /*003a*/ 	.short	(.L_33 - .L_32)
.L_32:
        /*003c*/ 	.word	0x00000000
        /*0040*/ 	.short	0x0000
        /*0042*/ 	.short	0x0000
        /*0044*/ 	.byte	0x00, 0xf5, 0x21, 0x00


	//----- nvinfo : EIATTR_SPARSE_MMA_MASK
	.align		4
.L_33:
        /*0048*/ 	.byte	0x03, 0x50
        /*004a*/ 	.short	0x0000


	//----- nvinfo : EIATTR_MAXREG_COUNT
	.align		4
        /*004c*/ 	.byte	0x03, 0x1b
        /*004e*/ 	.short	0x00ff


	//----- nvinfo : EIATTR_NUM_BARRIERS
	.align		4
        /*0050*/ 	.byte	0x02, 0x4c
        /*0052*/ 	.byte	0x01
	.zero		1


	//----- nvinfo : EIATTR_MERCURY_ISA_VERSION
	.align		4
        /*0054*/ 	.byte	0x03, 0x5f
        /*0056*/ 	.short	0x0101


	//----- nvinfo : EIATTR_VRC_CTA_INIT_COUNT
	.align		4
        /*0058*/ 	.byte	0x02, 0x4a
	.zero		1
	.zero		1


	//----- nvinfo : EIATTR_EXIT_INSTR_OFFSETS
	.align		4
        /*005c*/ 	.byte	0x04, 0x1c
        /*005e*/ 	.short	(.L_35 - .L_34)


	//   ....[0]....
.L_34:
        /*0060*/ 	.word	0x00000bc0


	//   ....[1]....
        /*0064*/ 	.word	0x000018c0


	//----- nvinfo : EIATTR_CRS_STACK_SIZE
	.align		4
.L_35:
        /*0068*/ 	.byte	0x04, 0x1e
        /*006a*/ 	.short	(.L_37 - .L_36)
.L_36:
        /*006c*/ 	.word	0x00000000


	//----- nvinfo : EIATTR_CBANK_PARAM_SIZE
	.align		4
.L_37:
        /*0070*/ 	.byte	0x03, 0x19
        /*0072*/ 	.short	0x001c


	//----- nvinfo : EIATTR_PARAM_CBANK
	.align		4
        /*0074*/ 	.byte	0x04, 0x0a
        /*0076*/ 	.short	(.L_39 - .L_38)
	.align		4
.L_38:
        /*0078*/ 	.word	index@(.nv.constant0.compute_p_neut_correlation)
        /*007c*/ 	.short	0x0380
        /*007e*/ 	.short	0x001c


	//----- nvinfo : EIATTR_SW_WAR
	.align		4
.L_39:
        /*0080*/ 	.byte	0x04, 0x36
        /*0082*/ 	.short	(.L_41 - .L_40)
.L_40:
        /*0084*/ 	.word	0x00000008
.L_41:


//--------------------- .nv.info.compute_immunity_from_epitope_p_neut --------------------------
	.section	.nv.info.compute_immunity_from_epitope_p_neut,"",@"SHT_CUDA_INFO"
	.sectionflags	@""
	.align	4


	//----- nvinfo : EIATTR_CUDA_API_VERSION
	.align		4
        /*0000*/ 	.byte	0x04, 0x37
        /*0002*/ 	.short	(.L_43 - .L_42)
.L_42:
        /*0004*/ 	.word	0x00000082


	//----- nvinfo : EIATTR_KPARAM_INFO
	.align		4
.L_43:
        /*0008*/ 	.byte	0x04, 0x17
        /*000a*/ 	.short	(.L_45 - .L_44)
.L_44:
        /*000c*/ 	.word	0x00000000
        /*0010*/ 	.short	0x0007
        /*0012*/ 	.short	0x002c
        /*0014*/ 	.byte	0x00, 0xf0, 0x11, 0x00


	//----- nvinfo : EIATTR_KPARAM_INFO
	.align		4
.L_45:
        /*0018*/ 	.byte	0x04, 0x17
        /*001a*/ 	.short	(.L_47 - .L_46)
.L_46:
        /*001c*/ 	.word	0x00000000
        /*0020*/ 	.short	0x0006
        /*0022*/ 	.short	0x0028
        /*0024*/ 	.byte	0x00, 0xf0, 0x11, 0x00


	//----- nvinfo : EIATTR_KPARAM_INFO
	.align		4
.L_47:
        /*0028*/ 	.byte	0x04, 0x17
        /*002a*/ 	.short	(.L_49 - .L_48)
.L_48:
        /*002c*/ 	.word	0x00000000
        /*0030*/ 	.short	0x0005
        /*0032*/ 	.short	0x0024
        /*0034*/ 	.byte	0x00, 0xf0, 0x11, 0x00


	//----- nvinfo : EIATTR_KPARAM_INFO
	.align		4
.L_49:
        /*0038*/ 	.byte	0x04, 0x17
        /*003a*/ 	.short	(.L_51 - .L_50)
.L_50:
        /*003c*/ 	.word	0x00000000
        /*0040*/ 	.short	0x0004
        /*0042*/ 	.short	0x0020
        /*0044*/ 	.byte	0x00, 0xf0, 0x11, 0x00


	//----- nvinfo : EIATTR_KPARAM_INFO
	.align		4
.L_51:
        /*0048*/ 	.byte	0x04, 0x17
        /*004a*/ 	.short	(.L_53 - .L_52)
.L_52:
        /*004c*/ 	.word	0x00000000
        /*0050*/ 	.short	0x0003
        /*0052*/ 	.short	0x0018
        /*0054*/ 	.byte	0x00, 0xf5, 0x21, 0x00


	//----- nvinfo : EIATTR_KPARAM_INFO
	.align		4
.L_53:
        /*0058*/ 	.byte	0x04, 0x17
        /*005a*/ 	.short	(.L_55 - .L_54)
.L_54:
        /*005c*/ 	.word	0x00000000
        /*0060*/ 	.short	0x0002
        /*0062*/ 	.short	0x0010
        /*0064*/ 	.byte	0x00, 0xf5, 0x21, 0x00


	//----- nvinfo : EIATTR_KPARAM_INFO
	.align		4
.L_55:
        /*0068*/ 	.byte	0x04, 0x17
        /*006a*/ 	.short	(.L_57 - .L_56)
.L_56:
        /*006c*/ 	.word	0x00000000
        /*0070*/ 	.short	0x0001
        /*0072*/ 	.short	0x0008
        /*0074*/ 	.byte	0x00, 0xf5, 0x21, 0x00


	//----- nvinfo : EIATTR_KPARAM_INFO
	.align		4
.L_57:
        /*0078*/ 	.byte	0x04, 0x17
        /*007a*/ 	.short	(.L_59 - .L_58)
.L_58:
        /*007c*/ 	.word	0x00000000
        /*0080*/ 	.short	0x0000
        /*0082*/ 	.short	0x0000
        /*0084*/ 	.byte	0x00, 0xf5, 0x21, 0x00


	//----- nvinfo : EIATTR_SPARSE_MMA_MASK
	.align		4
.L_59:
        /*0088*/ 	.byte	0x03, 0x50
        /*008a*/ 	.short	0x0000


	//----- nvinfo : EIATTR_MAXREG_COUNT
	.align		4
        /*008c*/ 	.byte	0x03, 0x1b
        /*008e*/ 	.short	0x00ff


	//----- nvinfo : EIATTR_NUM_BARRIERS
	.align		4
        /*0090*/ 	.byte	0x02, 0x4c
        /*0092*/ 	.byte	0x01
	.zero		1


	//----- nvinfo : EIATTR_MERCURY_ISA_VERSION
	.align		4
        /*0094*/ 	.byte	0x03, 0x5f
        /*0096*/ 	.short	0x0101


	//----- nvinfo : EIATTR_VRC_CTA_INIT_COUNT
	.align		4
        /*0098*/ 	.byte	0x02, 0x4a
	.zero		1
	.zero		1


	//----- nvinfo : EIATTR_EXIT_INSTR_OFFSETS
	.align		4
        /*009c*/ 	.byte	0x04, 0x1c
        /*009e*/ 	.short	(.L_61 - .L_60)


	//   ....[0]....
.L_60:
        /*00a0*/ 	.word	0x00000060


	//   ....[1]....
        /*00a4*/ 	.word	0x000000a0


	//   ....[2]....
        /*00a8*/ 	.word	0x00000a20


	//   ....[3]....
        /*00ac*/ 	.word	0x00000cc0


	//   ....[4]....
        /*00b0*/ 	.word	0x00000d60


	//----- nvinfo : EIATTR_CRS_STACK_SIZE
	.align		4
.L_61:
        /*00b4*/ 	.byte	0x04, 0x1e
        /*00b6*/ 	.short	(.L_63 - .L_62)
.L_62:
        /*00b8*/ 	.word	0x00000000


	//----- nvinfo : EIATTR_CBANK_PARAM_SIZE
	.align		4
.L_63:
        /*00bc*/ 	.byte	0x03, 0x19
        /*00be*/ 	.short	0x0030


	//----- nvinfo : EIATTR_PARAM_CBANK
	.align		4
        /*00c0*/ 	.byte	0x04, 0x0a
        /*00c2*/ 	.short	(.L_65 - .L_64)
	.align		4
.L_64:
        /*00c4*/ 	.word	index@(.nv.constant0.compute_immunity_from_epitope_p_neut)
        /*00c8*/ 	.short	0x0380
        /*00ca*/ 	.short	0x0030


	//----- nvinfo : EIATTR_SW_WAR
	.align		4
.L_65:
        /*00cc*/ 	.byte	0x04, 0x36
        /*00ce*/ 	.short	(.L_67 - .L_66)
.L_66:
        /*00d0*/ 	.word	0x00000008
.L_67:


//--------------------- .nv.info.compute_epitope_p_neut --------------------------
	.section	.nv.info.compute_epitope_p_neut,"",@"SHT_CUDA_INFO"
	.sectionflags	@""
	.align	4


	//----- nvinfo : EIATTR_CUDA_API_VERSION
	.align		4
        /*0000*/ 	.byte	0x04, 0x37
        /*0002*/ 	.short	(.L_69 - .L_68)
.L_68:
        /*0004*/ 	.word	0x00000082


	//----- nvinfo : EIATTR_KPARAM_INFO
	.align		4
.L_69:
        /*0008*/ 	.byte	0x04, 0x17
        /*000a*/ 	.short	(.L_71 - .L_70)
.L_70:
        /*000c*/ 	.word	0x00000000
        /*0010*/ 	.short	0x0004
        /*0012*/ 	.short	0x001c
        /*0014*/ 	.byte	0x00, 0xf0, 0x11, 0x00


	//----- nvinfo : EIATTR_KPARAM_INFO
	.align		4
.L_71:
        /*0018*/ 	.byte	0x04, 0x17
        /*001a*/ 	.short	(.L_73 - .L_72)
.L_72:
        /*001c*/ 	.word	0x00000000
        /*0020*/ 	.short	0x0003
        /*0022*/ 	.short	0x0018
        /*0024*/ 	.byte	0x00, 0xf0, 0x11, 0x00


	//----- nvinfo : EIATTR_KPARAM_INFO
	.align		4
.L_73:
        /*0028*/ 	.byte	0x04, 0x17
        /*002a*/ 	.short	(.L_75 - .L_74)
.L_74:
        /*002c*/ 	.word	0x00000000
        /*0030*/ 	.short	0x0002
        /*0032*/ 	.short	0x0010
        /*0034*/ 	.byte	0x00, 0xf5, 0x21, 0x00


	//----- nvinfo : EIATTR_KPARAM_INFO
	.align		4
.L_75:
        /*0038*/ 	.byte	0x04, 0x17
        /*003a*/ 	.short	(.L_77 - .L_76)
.L_76:
        /*003c*/ 	.word	0x00000000
        /*0040*/ 	.short	0x0001
        /*0042*/ 	.short	0x0008
        /*0044*/ 	.byte	0x00, 0xf5, 0x21, 0x00


	//----- nvinfo : EIATTR_KPARAM_INFO
	.align		4
.L_77:
        /*0048*/ 	.byte	0x04, 0x17
        /*004a*/ 	.short	(.L_79 - .L_78)
.L_78:
        /*004c*/ 	.word	0x00000000
        /*0050*/ 	.short	0x0000
        /*0052*/ 	.short	0x0000
        /*0054*/ 	.byte	0x00, 0xf5, 0x21, 0x00


	//----- nvinfo : EIATTR_SPARSE_MMA_MASK
	.align		4
.L_79:
        /*0058*/ 	.byte	0x03, 0x50
        /*005a*/ 	.short	0x0000


	//----- nvinfo : EIATTR_MAXREG_COUNT
	.align		4
        /*005c*/ 	.byte	0x03, 0x1b
        /*005e*/ 	.short	0x00ff


	//----- nvinfo : EIATTR_MERCURY_ISA_VERSION
	.align		4
        /*0060*/ 	.byte	0x03, 0x5f
        /*0062*/ 	.short	0x0101


	//----- nvinfo : EIATTR_VRC_CTA_INIT_COUNT
	.align		4
        /*0064*/ 	.byte	0x02, 0x4a
	.zero		1
	.zero		1


	//----- nvinfo : EIATTR_EXIT_INSTR_OFFSETS
	.align		4
        /*0068*/ 	.byte	0x04, 0x1c
        /*006a*/ 	.short	(.L_81 - .L_80)


	//   ....[0]....
.L_80:
        /*006c*/ 	.word	0x00000060


	//   ....[1]....
        /*0070*/ 	.word	0x000006e0


	//----- nvinfo : EIATTR_CRS_STACK_SIZE
	.align		4
.L_81:
        /*0074*/ 	.byte	0x04, 0x1e
        /*0076*/ 	.short	(.L_83 - .L_82)
.L_82:
        /*0078*/ 	.word	0x00000000


	//----- nvinfo : EIATTR_CBANK_PARAM_SIZE
	.align		4
.L_83:
        /*007c*/ 	.byte	0x03, 0x19
        /*007e*/ 	.short	0x0020


	//----- nvinfo : EIATTR_PARAM_CBANK
	.align		4
        /*0080*/ 	.byte	0x04, 0x0a
        /*0082*/ 	.short	(.L_85 - .L_84)
	.align		4
.L_84:
        /*0084*/ 	.word	index@(.nv.constant0.compute_epitope_p_neut)
        /*0088*/ 	.short	0x0380
        /*008a*/ 	.short	0x0020


	//----- nvinfo : EIATTR_SW_WAR
	.align		4
.L_85:
        /*008c*/ 	.byte	0x04, 0x36
        /*008e*/ 	.short	(.L_87 - .L_86)
.L_86:
        /*0090*/ 	.word	0x00000008
.L_87:


//--------------------- .nv.callgraph             --------------------------
	.section	.nv.callgraph,"",@"SHT_CUDA_CALLGRAPH"
	.align	4
	.sectionentsize	8
	.align		4
        /*0000*/ 	.word	0x00000000
	.align		4
        /*0004*/ 	.word	0xffffffff
	.align		4
        /*0008*/ 	.word	0x00000000
	.align		4
        /*000c*/ 	.word	0xfffffffe
	.align		4
        /*0010*/ 	.word	0x00000000
	.align		4
        /*0014*/ 	.word	0xfffffffd
	.align		4
        /*0018*/ 	.word	0x00000000
	.align		4
        /*001c*/ 	.word	0xfffffffc


//--------------------- .text.compute_p_neut_correlation --------------------------
	.section	.text.compute_p_neut_correlation,"ax",@progbits
	.align	128
        .global         compute_p_neut_correlation
        .type           compute_p_neut_correlation,@function
        .size           compute_p_neut_correlation,(.L_x_71 - compute_p_neut_correlation)
        .other          compute_p_neut_correlation,@"STO_CUDA_ENTRY STV_DEFAULT"
compute_p_neut_correlation:
.text.compute_p_neut_correlation:
[----:B------:R-:W-:Y:S01]  /*0000*/  LDC R1, c[0x0][0x37c] ;  /* 0x0000df00ff017b82 */ /* 0x000fe20000000800 */
[----:B------:R-:W0:Y:S01]  /*0010*/  S2R R0, SR_TID.X ;  /* 0x0000000000007919 */ /* 0x000e220000002100 */
[----:B------:R-:W0:Y:S01]  /*0020*/  LDCU UR5, c[0x0][0x398] ;  /* 0x00007300ff0577ac */ /* 0x000e220008000800 */
[----:B------:R-:W-:Y:S01]  /*0030*/  BSSY.RECONVERGENT B0, `(.L_x_0) ;  /* 0x000007d000007945 */ /* 0x000fe20003800200 */
[----:B------:R-:W-:Y:S02]  /*0040*/  CS2R R6, SRZ ;  /* 0x0000000000067805 */ /* 0x000fe4000001ff00 */
[----:B------:R-:W-:Y:S01]  /*0050*/  CS2R R20, SRZ ;  /* 0x0000000000147805 */ /* 0x000fe2000001ff00 */
[----:B------:R-:W1:Y:S01]  /*0060*/  LDCU UR4, c[0x0][0x360] ;  /* 0x00006c00ff0477ac */ /* 0x000e620008000800 */
[----:B------:R-:W-:Y:S02]  /*0070*/  CS2R R10, SRZ ;  /* 0x00000000000a7805 */ /* 0x000fe4000001ff00 */
[----:B------:R-:W-:-:S02]  /*0080*/  CS2R R14, SRZ ;  /* 0x00000000000e7805 */ /* 0x000fc4000001ff00 */
[----:B------:R-:W-:Y:S01]  /*0090*/  CS2R R16, SRZ ;  /* 0x0000000000107805 */ /* 0x000fe2000001ff00 */
[----:B------:R-:W2:Y:S01]  /*00a0*/  LDCU.64 UR10, c[0x0][0x358] ;  /* 0x00006b00ff0a77ac */ /* 0x000ea20008000a00 */
[----:B------:R-:W3:Y:S01]  /*00b0*/  LDCU.128 UR12, c[0x0][0x380] ;  /* 0x00007000ff0c77ac */ /* 0x000ee20008000c00 */
[----:B-1----:R-:W-:Y:S01]  /*00c0*/  IMAD.U32 R5, RZ, RZ, UR4 ;  /* 0x00000004ff057e24 */ /* 0x002fe2000f8e00ff */
[----:B0-----:R-:W-:-:S13]  /*00d0*/  ISETP.GE.AND P0, PT, R0, UR5, PT ;  /* 0x0000000500007c0c */ /* 0x001fda000bf06270 */
[----:B--23--:R-:W-:Y:S05]  /*00e0*/  @P0 BRA `(.L_x_1) ;  /* 0x0000000400c40947 */ /* 0x00cfea0003800000 */
[----:B------:R-:W0:Y:S01]  /*00f0*/  I2F.U32.RP R8, R5 ;  /* 0x0000000500087306 */ /* 0x000e220000209000 */
[C---:B------:R-:W-:Y:S01]  /*0100*/  IMAD.IADD R4, R5.reuse, 0x1, R0 ;  /* 0x0000000105047824 */ /* 0x040fe200078e0200 */
[----:B------:R-:W-:Y:S01]  /*0110*/  ISETP.NE.U32.AND P2, PT, R5, RZ, PT ;  /* 0x000000ff0500720c */ /* 0x000fe20003f45070 */
[----:B------:R-:W-:Y:S01]  /*0120*/  IMAD.MOV R9, RZ, RZ, -R5 ;  /* 0x000000ffff097224 */ /* 0x000fe200078e0a05 */
[----:B------:R-:W-:Y:S01]  /*0130*/  BSSY.RECONVERGENT B1, `(.L_x_2) ;  /* 0x0000036000017945 */ /* 0x000fe20003800200 */
[----:B------:R-:W-:Y:S02]  /*0140*/  CS2R R16, SRZ ;  /* 0x0000000000107805 */ /* 0x000fe4000001ff00 */
[C---:B------:R-:W-:Y:S02]  /*0150*/  ISETP.GE.U32.AND P0, PT, R4.reuse, UR5, PT ;  /* 0x0000000504007c0c */ /* 0x040fe4000bf06070 */
[----:B------:R-:W-:Y:S02]  /*0160*/  CS2R R14, SRZ ;  /* 0x00000000000e7805 */ /* 0x000fe4000001ff00 */
[----:B------:R-:W-:-:S02]  /*0170*/  VIMNMX.U32 R7, PT, PT, R4, UR5, !PT ;  /* 0x0000000504077c48 */ /* 0x000fc4000ffe0000 */
[----:B------:R-:W-:Y:S02]  /*0180*/  CS2R R10, SRZ ;  /* 0x00000000000a7805 */ /* 0x000fe4000001ff00 */
[----:B------:R-:W-:Y:S02]  /*0190*/  SEL R6, RZ, 0x1, P0 ;  /* 0x00000001ff067807 */ /* 0x000fe40000000000 */
[----:B------:R-:W-:Y:S02]  /*01a0*/  CS2R R20, SRZ ;  /* 0x0000000000147805 */ /* 0x000fe4000001ff00 */
[----:B------:R-:W-:Y:S01]  /*01b0*/  IADD3 R4, PT, PT, R7, -R4, -R6 ;  /* 0x8000000407047210 */ /* 0x000fe20007ffe806 */
[----:B0-----:R-:W0:Y:S02]  /*01c0*/  MUFU.RCP R8, R8 ;  /* 0x0000000800087308 */ /* 0x001e240000001000 */
[----:B0-----:R-:W-:-:S06]  /*01d0*/  VIADD R2, R8, 0xffffffe ;  /* 0x0ffffffe08027836 */ /* 0x001fcc0000000000 */
[----:B------:R0:W1:Y:S02]  /*01e0*/  F2I.FTZ.U32.TRUNC.NTZ R3, R2 ;  /* 0x0000000200037305 */ /* 0x000064000021f000 */
[----:B0-----:R-:W-:Y:S02]  /*01f0*/  IMAD.MOV.U32 R2, RZ, RZ, RZ ;  /* 0x000000ffff027224 */ /* 0x001fe400078e00ff */
[----:B-1----:R-:W-:-:S04]  /*0200*/  IMAD R9, R9, R3, RZ ;  /* 0x0000000309097224 */ /* 0x002fc800078e02ff */
[----:B------:R-:W-:-:S06]  /*0210*/  IMAD.HI.U32 R3, R3, R9, R2 ;  /* 0x0000000903037227 */ /* 0x000fcc00078e0002 */
[----:B------:R-:W-:-:S04]  /*0220*/  IMAD.HI.U32 R3, R3, R4, RZ ;  /* 0x0000000403037227 */ /* 0x000fc800078e00ff */
[----:B------:R-:W-:-:S04]  /*0230*/  IMAD.MOV R2, RZ, RZ, -R3 ;  /* 0x000000ffff027224 */ /* 0x000fc800078e0a03 */
[----:B------:R-:W-:-:S05]  /*0240*/  IMAD R4, R5, R2, R4 ;  /* 0x0000000205047224 */ /* 0x000fca00078e0204 */
[----:B------:R-:W-:-:S13]  /*0250*/  ISETP.GE.U32.AND P0, PT, R4, R5, PT ;  /* 0x000000050400720c */ /* 0x000fda0003f06070 */
[----:B------:R-:W-:Y:S01]  /*0260*/  @P0 IMAD.IADD R4, R4, 0x1, -R5 ;  /* 0x0000000104040824 */ /* 0x000fe200078e0a05 */
[----:B------:R-:W-:-:S04]  /*0270*/  @P0 IADD3 R3, PT, PT, R3, 0x1, RZ ;  /* 0x0000000103030810 */ /* 0x000fc80007ffe0ff */
[----:B------:R-:W-:-:S13]  /*0280*/  ISETP.GE.U32.AND P1, PT, R4, R5, PT ;  /* 0x000000050400720c */ /* 0x000fda0003f26070 */
[----:B------:R-:W-:Y:S01]  /*0290*/  @P1 VIADD R3, R3, 0x1 ;  /* 0x0000000103031836 */ /* 0x000fe20000000000 */
[----:B------:R-:W-:-:S05]  /*02a0*/  @!P2 LOP3.LUT R3, RZ, R5, RZ, 0x33, !PT ;  /* 0x00000005ff03a212 */ /* 0x000fca00078e33ff */
[----:B------:R-:W-:Y:S01]  /*02b0*/  IMAD.IADD R3, R6, 0x1, R3 ;  /* 0x0000000106037824 */ /* 0x000fe200078e0203 */
[----:B------:R-:W-:-:S04]  /*02c0*/  CS2R R6, SRZ ;  /* 0x0000000000067805 */ /* 0x000fc8000001ff00 */
[----:B------:R-:W-:-:S04]  /*02d0*/  LOP3.LUT R2, R3, 0x3, RZ, 0xc0, !PT ;  /* 0x0000000303027812 */ /* 0x000fc800078ec0ff */
[----:B------:R-:W-:Y:S01]  /*02e0*/  ISETP.NE.AND P0, PT, R2, 0x3, PT ;  /* 0x000000030200780c */ /* 0x000fe20003f05270 */
[----:B------:R-:W-:-:S12]  /*02f0*/  IMAD.MOV.U32 R2, RZ, RZ, R0 ;  /* 0x000000ffff027224 */ /* 0x000fd800078e0000 */
[----:B------:R-:W-:Y:S05]  /*0300*/  @!P0 BRA `(.L_x_3) ;  /* 0x0000000000608947 */ /* 0x000fea0003800000 */
[----:B------:R-:W-:Y:S01]  /*0310*/  VIADD R2, R3, 0x1 ;  /* 0x0000000103027836 */ /* 0x000fe20000000000 */
[----:B------:R-:W-:Y:S01]  /*0320*/  CS2R R16, SRZ ;  /* 0x0000000000107805 */ /* 0x000fe2000001ff00 */
[----:B------:R-:W-:-:S03]  /*0330*/  IMAD.WIDE.U32 R8, R0, 0x4, RZ ;  /* 0x0000000400087825 */ /* 0x000fc600078e00ff */
[----:B------:R-:W-:Y:S01]  /*0340*/  LOP3.LUT R4, R2, 0x3, RZ, 0xc0, !PT ;  /* 0x0000000302047812 */ /* 0x000fe200078ec0ff */
[----:B------:R-:W-:-:S04]  /*0350*/  IMAD.MOV.U32 R2, RZ, RZ, R0 ;  /* 0x000000ffff027224 */ /* 0x000fc800078e0000 */
[----:B------:R-:W-:-:S07]  /*0360*/  IMAD.MOV R4, RZ, RZ, -R4 ;  /* 0x000000ffff047224 */ /* 0x000fce00078e0a04 */
.L_x_4:
[C---:B------:R-:W-:Y:S02]  /*0370*/  IADD3 R22, P0, PT, R8.reuse, UR12, RZ ;  /* 0x0000000c08167c10 */ /* 0x040fe4000ff1e0ff */
[----:B------:R-:W-:Y:S02]  /*0380*/  IADD3 R24, P1, PT, R8, UR14, RZ ;  /* 0x0000000e08187c10 */ /* 0x000fe4000ff3e0ff */
[C---:B------:R-:W-:Y:S02]  /*0390*/  IADD3.X R23, PT, PT, R9.reuse, UR13, RZ, P0, !PT ;  /* 0x0000000d09177c10 */ /* 0x040fe400087fe4ff */
[----:B------:R-:W-:-:S03]  /*03a0*/  IADD3.X R25, PT, PT, R9, UR15, RZ, P1, !PT ;  /* 0x0000000f09197c10 */ /* 0x000fc60008ffe4ff */
[----:B------:R-:W2:Y:S04]  /*03b0*/  LDG.E.CONSTANT R12, desc[UR10][R22.64] ;  /* 0x0000000a160c7981 */ /* 0x000ea8000c1e9900 */
[----:B------:R-:W3:Y:S01]  /*03c0*/  LDG.E.CONSTANT R18, desc[UR10][R24.64] ;  /* 0x0000000a18127981 */ /* 0x000ee2000c1e9900 */
[----:B------:R-:W-:Y:S01]  /*03d0*/  IADD3 R4, PT, PT, R4, 0x1, RZ ;  /* 0x0000000104047810 */ /* 0x000fe20007ffe0ff */
[C---:B------:R-:W-:Y:S02]  /*03e0*/  IMAD.IADD R2, R5.reuse, 0x1, R2 ;  /* 0x0000000105027824 */ /* 0x040fe400078e0202 */
[----:B------:R-:W-:Y:S01]  /*03f0*/  IMAD.WIDE.U32 R8, R5, 0x4, R8 ;  /* 0x0000000405087825 */ /* 0x000fe200078e0008 */
[----:B------:R-:W-:Y:S01]  /*0400*/  ISETP.NE.AND P0, PT, R4, RZ, PT ;  /* 0x000000ff0400720c */ /* 0x000fe20003f05270 */
[----:B--2---:R-:W0:Y:S08]  /*0410*/  F2F.F64.F32 R12, R12 ;  /* 0x0000000c000c7310 */ /* 0x004e300000201800 */
[----:B---3--:R-:W1:Y:S01]  /*0420*/  F2F.F64.F32 R18, R18 ;  /* 0x0000001200127310 */ /* 0x008e620000201800 */
[----:B0-----:R-:W-:-:S02]  /*0430*/  DADD R20, R12, R20 ;  /* 0x000000000c147229 */ /* 0x001fc40000000014 */
[C---:B------:R-:W-:Y:S02]  /*0440*/  DFMA R14, R12.reuse, R12, R14 ;  /* 0x0000000c0c0e722b */ /* 0x040fe4000000000e */
[-C--:B-1----:R-:W-:Y:S02]  /*0450*/  DFMA R10, R12, R18.reuse, R10 ;  /* 0x000000120c0a722b */ /* 0x082fe4000000000a */
[C---:B------:R-:W-:Y:S02]  /*0460*/  DADD R6, R18.reuse, R6 ;  /* 0x0000000012067229 */ /* 0x040fe40000000006 */
[----:B------:R-:W-:Y:S01]  /*0470*/  DFMA R16, R18, R18, R16 ;  /* 0x000000121210722b */ /* 0x000fe20000000010 */
[----:B------:R-:W-:Y:S10]  /*0480*/  @P0 BRA `(.L_x_4) ;  /* 0xfffffffc00b80947 */ /* 0x000ff4000383ffff */
.L_x_3:
[----:B------:R-:W-:Y:S05]  /*0490*/  BSYNC.RECONVERGENT B1 ;  /* 0x0000000000017941 */ /* 0x000fea0003800200 */
.L_x_2:
[----:B------:R-:W0:Y:S01]  /*04a0*/  LDC.64 R12, c[0x0][0x380] ;  /* 0x0000e000ff0c7b82 */ /* 0x000e220000000a00 */
[----:B------:R-:W-:-:S07]  /*04b0*/  ISETP.GE.U32.AND P0, PT, R3, 0x3, PT ;  /* 0x000000030300780c */ /* 0x000fce0003f06070 */
[----:B------:R-:W1:Y:S06]  /*04c0*/  LDC.64 R8, c[0x0][0x388] ;  /* 0x0000e200ff087b82 */ /* 0x000e6c0000000a00 */
[----:B------:R-:W-:Y:S05]  /*04d0*/  @!P0 BRA `(.L_x_1) ;  /* 0x0000000000c88947 */ /* 0x000fea0003800000 */
.L_x_5:
[----:B-1----:R-:W-:-:S04]  /*04e0*/  IMAD.WIDE.U32 R18, R2, 0x4, R8 ;  /* 0x0000000402127825 */ /* 0x002fc800078e0008 */
[----:B0-----:R-:W-:Y:S02]  /*04f0*/  IMAD.WIDE.U32 R28, R2, 0x4, R12 ;  /* 0x00000004021c7825 */ /* 0x001fe400078e000c */
[----:B------:R-:W2:Y:S04]  /*0500*/  LDG.E.CONSTANT R18, desc[UR10][R18.64] ;  /* 0x0000000a12127981 */ /* 0x000ea8000c1e9900 */
[----:B------:R0:W3:Y:S01]  /*0510*/  LDG.E.CONSTANT R22, desc[UR10][R28.64] ;  /* 0x0000000a1c167981 */ /* 0x0000e2000c1e9900 */
[----:B------:R-:W-:-:S04]  /*0520*/  IMAD.IADD R3, R5, 0x1, R2 ;  /* 0x0000000105037824 */ /* 0x000fc800078e0202 */
[----:B------:R-:W-:-:S04]  /*0530*/  IMAD.WIDE.U32 R26, R3, 0x4, R12 ;  /* 0x00000004031a7825 */ /* 0x000fc800078e000c */
[----:B------:R-:W-:Y:S02]  /*0540*/  IMAD.WIDE.U32 R24, R3, 0x4, R8 ;  /* 0x0000000403187825 */ /* 0x000fe400078e0008 */
[----:B------:R-:W4:Y:S02]  /*0550*/  LDG.E.CONSTANT R26, desc[UR10][R26.64] ;  /* 0x0000000a1a1a7981 */ /* 0x000f24000c1e9900 */
[----:B------:R-:W-:Y:S02]  /*0560*/  IMAD.IADD R3, R5, 0x1, R3 ;  /* 0x0000000105037824 */ /* 0x000fe400078e0203 */
[----:B------:R-:W5:Y:S02]  /*0570*/  LDG.E.CONSTANT R25, desc[UR10][R24.64] ;  /* 0x0000000a18197981 */ /* 0x000f64000c1e9900 */
[----:B0-----:R-:W-:-:S04]  /*0580*/  IMAD.WIDE.U32 R28, R3, 0x4, R12 ;  /* 0x00000004031c7825 */ /* 0x001fc800078e000c */
[----:B------:R-:W-:Y:S01]  /*0590*/  IMAD.IADD R2, R5, 0x1, R3 ;  /* 0x0000000105027824 */ /* 0x000fe200078e0203 */
[----:B--2---:R-:W-:Y:S08]  /*05a0*/  F2F.F64.F32 R18, R18 ;  /* 0x0000001200127310 */ /* 0x004ff00000201800 */
[----:B---3--:R-:W0:Y:S02]  /*05b0*/  F2F.F64.F32 R22, R22 ;  /* 0x0000001600167310 */ /* 0x008e240000201800 */
[----:B0-----:R-:W-:-:S02]  /*05c0*/  DADD R20, R22, R20 ;  /* 0x0000000016147229 */ /* 0x001fc40000000014 */
[C---:B------:R-:W-:Y:S02]  /*05d0*/  DFMA R14, R22.reuse, R22, R14 ;  /* 0x00000016160e722b */ /* 0x040fe4000000000e */
[----:B------:R-:W-:Y:S01]  /*05e0*/  DFMA R10, R22, R18, R10 ;  /* 0x00000012160a722b */ /* 0x000fe2000000000a */
[----:B------:R-:W-:Y:S02]  /*05f0*/  IMAD.WIDE.U32 R22, R3, 0x4, R8 ;  /* 0x0000000403167825 */ /* 0x000fe400078e0008 */
[----:B------:R0:W2:Y:S04]  /*0600*/  LDG.E.CONSTANT R3, desc[UR10][R28.64] ;  /* 0x0000000a1c037981 */ /* 0x0000a8000c1e9900 */
[----:B------:R1:W3:Y:S01]  /*0610*/  LDG.E.CONSTANT R24, desc[UR10][R22.64] ;  /* 0x0000000a16187981 */ /* 0x0002e2000c1e9900 */
[----:B0-----:R-:W-:-:S04]  /*0620*/  IMAD.WIDE.U32 R28, R2, 0x4, R12 ;  /* 0x00000004021c7825 */ /* 0x001fc800078e000c */
[----:B-1----:R-:W-:Y:S01]  /*0630*/  IMAD.WIDE.U32 R22, R2, 0x4, R8 ;  /* 0x0000000402167825 */ /* 0x002fe200078e0008 */
[----:B------:R2:W3:Y:S05]  /*0640*/  LDG.E.CONSTANT R4, desc[UR10][R28.64] ;  /* 0x0000000a1c047981 */ /* 0x0004ea000c1e9900 */
[----:B------:R-:W3:Y:S01]  /*0650*/  LDG.E.CONSTANT R22, desc[UR10][R22.64] ;  /* 0x0000000a16167981 */ /* 0x000ee2000c1e9900 */
[C---:B------:R-:W-:Y:S01]  /*0660*/  DADD R6, R18.reuse, R6 ;  /* 0x0000000012067229 */ /* 0x040fe20000000006 */
[----:B----4-:R-:W0:Y:S01]  /*0670*/  F2F.F64.F32 R26, R26 ;  /* 0x0000001a001a7310 */ /* 0x010e220000201800 */
[----:B------:R-:W-:-:S07]  /*0680*/  DFMA R16, R18, R18, R16 ;  /* 0x000000121210722b */ /* 0x000fce0000000010 */
[----:B-----5:R-:W1:Y:S01]  /*0690*/  F2F.F64.F32 R18, R25 ;  /* 0x0000001900127310 */ /* 0x020e620000201800 */
[----:B------:R-:W-:Y:S01]  /*06a0*/  IMAD.IADD R2, R5, 0x1, R2 ;  /* 0x0000000105027824 */ /* 0x000fe200078e0202 */
[----:B0-----:R-:W-:Y:S02]  /*06b0*/  DADD R20, R20, R26 ;  /* 0x0000000014147229 */ /* 0x001fe4000000001a */
[C---:B------:R-:W-:Y:S02]  /*06c0*/  DFMA R14, R26.reuse, R26, R14 ;  /* 0x0000001a1a0e722b */ /* 0x040fe4000000000e */
[----:B------:R-:W-:Y:S01]  /*06d0*/  ISETP.GE.AND P0, PT, R2, UR5, PT ;  /* 0x0000000502007c0c */ /* 0x000fe2000bf06270 */
[-C--:B-1----:R-:W-:Y:S02]  /*06e0*/  DFMA R10, R26, R18.reuse, R10 ;  /* 0x000000121a0a722b */ /* 0x082fe4000000000a */
[----:B------:R-:W-:Y:S02]  /*06f0*/  DADD R6, R6, R18 ;  /* 0x0000000006067229 */ /* 0x000fe40000000012 */
[----:B------:R-:W-:Y:S01]  /*0700*/  DFMA R16, R18, R18, R16 ;  /* 0x000000121210722b */ /* 0x000fe20000000010 */
[----:B--2---:R-:W0:Y:S08]  /*0710*/  F2F.F64.F32 R28, R3 ;  /* 0x00000003001c7310 */ /* 0x004e300000201800 */
[----:B---3--:R-:W1:Y:S08]  /*0720*/  F2F.F64.F32 R24, R24 ;  /* 0x0000001800187310 */ /* 0x008e700000201800 */
[----:B------:R-:W2:Y:S01]  /*0730*/  F2F.F64.F32 R26, R4 ;  /* 0x00000004001a7310 */ /* 0x000ea20000201800 */
[----:B0-----:R-:W-:-:S07]  /*0740*/  DADD R20, R20, R28 ;  /* 0x0000000014147229 */ /* 0x001fce000000001c */
[----:B------:R-:W0:Y:S01]  /*0750*/  F2F.F64.F32 R22, R22 ;  /* 0x0000001600167310 */ /* 0x000e220000201800 */
[C---:B------:R-:W-:Y:S02]  /*0760*/  DFMA R14, R28.reuse, R28, R14 ;  /* 0x0000001c1c0e722b */ /* 0x040fe4000000000e */
[-C--:B-1----:R-:W-:Y:S02]  /*0770*/  DFMA R10, R28, R24.reuse, R10 ;  /* 0x000000181c0a722b */ /* 0x082fe4000000000a */
[----:B------:R-:W-:Y:S02]  /*0780*/  DADD R6, R6, R24 ;  /* 0x0000000006067229 */ /* 0x000fe40000000018 */
[----:B------:R-:W-:Y:S02]  /*0790*/  DFMA R16, R24, R24, R16 ;  /* 0x000000181810722b */ /* 0x000fe40000000010 */
[----:B--2---:R-:W-:Y:S02]  /*07a0*/  DADD R20, R20, R26 ;  /* 0x0000000014147229 */ /* 0x004fe4000000001a */
[----:B------:R-:W-:-:S02]  /*07b0*/  DFMA R14, R26, R26, R14 ;  /* 0x0000001a1a0e722b */ /* 0x000fc4000000000e */
[-C--:B0-----:R-:W-:Y:S02]  /*07c0*/  DFMA R10, R26, R22.reuse, R10 ;  /* 0x000000161a0a722b */ /* 0x081fe4000000000a */
[----:B------:R-:W-:Y:S02]  /*07d0*/  DADD R6, R6, R22 ;  /* 0x0000000006067229 */ /* 0x000fe40000000016 */
[----:B------:R-:W-:Y:S01]  /*07e0*/  DFMA R16, R22, R22, R16 ;  /* 0x000000161610722b */ /* 0x000fe20000000010 */
[----:B------:R-:W-:Y:S10]  /*07f0*/  @!P0 BRA `(.L_x_5) ;  /* 0xfffffffc00388947 */ /* 0x000ff4000383ffff */
.L_x_1:
[----:B------:R-:W-:Y:S05]  /*0800*/  BSYNC.RECONVERGENT B0 ;  /* 0x0000000000007941 */ /* 0x000fea0003800200 */
.L_x_0:
[----:B------:R-:W2:Y:S01]  /*0810*/  S2UR UR8, SR_CgaCtaId ;  /* 0x00000000000879c3 */ /* 0x000ea20000008800 */
[----:B------:R-:W-:Y:S01]  /*0820*/  UMOV UR4, 0x400 ;  /* 0x0000040000047882 */ /* 0x000fe20000000000 */
[----:B------:R-:W-:Y:S01]  /*0830*/  ISETP.GE.U32.AND P0, PT, R5, 0x2, PT ;  /* 0x000000020500780c */ /* 0x000fe20003f06070 */
[----:B------:R-:W-:Y:S02]  /*0840*/  UIADD3 UR5, UPT, UPT, UR4, 0x800, URZ ;  /* 0x0000080004057890 */ /* 0x000fe4000fffe0ff */
[----:B------:R-:W-:Y:S02]  /*0850*/  UIADD3 UR6, UPT, UPT, UR4, 0x1000, URZ ;  /* 0x0000100004067890 */ /* 0x000fe4000fffe0ff */
[----:B------:R-:W-:Y:S02]  /*0860*/  UIADD3 UR7, UPT, UPT, UR4, 0x1800, URZ ;  /* 0x0000180004077890 */ /* 0x000fe4000fffe0ff */
[----:B--2---:R-:W-:Y:S02]  /*0870*/  ULEA UR9, UR8, UR4, 0x18 ;  /* 0x0000000408097291 */ /* 0x004fe4000f8ec0ff */
[----:B------:R-:W-:-:S02]  /*0880*/  UIADD3 UR4, UPT, UPT, UR4, 0x2000, URZ ;  /* 0x0000200004047890 */ /* 0x000fc4000fffe0ff */
[----:B------:R-:W-:Y:S02]  /*0890*/  ULEA UR5, UR8, UR5, 0x18 ;  /* 0x0000000508057291 */ /* 0x000fe4000f8ec0ff */
[----:B------:R-:W-:Y:S01]  /*08a0*/  ULEA UR6, UR8, UR6, 0x18 ;  /* 0x0000000608067291 */ /* 0x000fe2000f8ec0ff */
[C---:B------:R-:W-:Y:S01]  /*08b0*/  LEA R3, R0.reuse, UR9, 0x3 ;  /* 0x0000000900037c11 */ /* 0x040fe2000f8e18ff */
[----:B------:R-:W-:Y:S02]  /*08c0*/  ULEA UR7, UR8, UR7, 0x18 ;  /* 0x0000000708077291 */ /* 0x000fe4000f8ec0ff */
[----:B------:R-:W-:Y:S01]  /*08d0*/  ULEA UR4, UR8, UR4, 0x18 ;  /* 0x0000000408047291 */ /* 0x000fe2000f8ec0ff */
[C---:B-1----:R-:W-:Y:S01]  /*08e0*/  LEA R9, R0.reuse, UR5, 0x3 ;  /* 0x0000000500097c11 */ /* 0x042fe2000f8e18ff */
[----:B------:R1:W-:Y:S01]  /*08f0*/  STS.64 [R3], R20 ;  /* 0x0000001403007388 */ /* 0x0003e20000000a00 */
[C---:B0-----:R-:W-:Y:S02]  /*0900*/  LEA R13, R0.reuse, UR6, 0x3 ;  /* 0x00000006000d7c11 */ /* 0x041fe4000f8e18ff */
[C---:B------:R-:W-:Y:S01]  /*0910*/  LEA R19, R0.reuse, UR7, 0x3 ;  /* 0x0000000700137c11 */ /* 0x040fe2000f8e18ff */
[----:B------:R1:W-:Y:S01]  /*0920*/  STS.64 [R9], R6 ;  /* 0x0000000609007388 */ /* 0x0003e20000000a00 */
[----:B------:R-:W-:-:S03]  /*0930*/  LEA R23, R0, UR4, 0x3 ;  /* 0x0000000400177c11 */ /* 0x000fc6000f8e18ff */
[----:B------:R1:W-:Y:S04]  /*0940*/  STS.64 [R13], R10 ;  /* 0x0000000a0d007388 */ /* 0x0003e80000000a00 */
[----:B------:R1:W-:Y:S04]  /*0950*/  STS.64 [R19], R14 ;  /* 0x0000000e13007388 */ /* 0x0003e80000000a00 */
[----:B------:R1:W-:Y:S01]  /*0960*/  STS.64 [R23], R16 ;  /* 0x0000001017007388 */ /* 0x0003e20000000a00 */
[----:B------:R-:W-:Y:S06]  /*0970*/  BAR.SYNC.DEFER_BLOCKING 0x0 ;  /* 0x0000000000007b1d */ /* 0x000fec0000010000 */
[----:B------:R-:W-:Y:S05]  /*0980*/  @!P0 BRA `(.L_x_6) ;  /* 0x0000000000888947 */ /* 0x000fea0003800000 */
.L_x_9:
[----:B------:R-:W-:Y:S01]  /*0990*/  SHF.R.U32.HI R2, RZ, 0x1, R5 ;  /* 0x00000001ff027819 */ /* 0x000fe20000011605 */
[----:B------:R-:W-:Y:S03]  /*09a0*/  BSSY.RECONVERGENT B0, `(.L_x_7) ;  /* 0x000001c000007945 */ /* 0x000fe60003800200 */
[----:B------:R-:W-:-:S13]  /*09b0*/  ISETP.GE.U32.AND P0, PT, R0, R2, PT ;  /* 0x000000020000720c */ /* 0x000fda0003f06070 */
[----:B0-----:R-:W-:Y:S05]  /*09c0*/  @P0 BRA `(.L_x_8) ;  /* 0x0000000000640947 */ /* 0x001fea0003800000 */
[C---:B------:R-:W-:Y:S01]  /*09d0*/  IMAD R4, R2.reuse, 0x8, R3 ;  /* 0x0000000802047824 */ /* 0x040fe200078e0203 */
[----:B-1----:R-:W-:Y:S01]  /*09e0*/  LDS.64 R10, [R3] ;  /* 0x00000000030a7984 */ /* 0x002fe20000000a00 */
[C---:B------:R-:W-:Y:S01]  /*09f0*/  LEA R8, R2.reuse, R9, 0x3 ;  /* 0x0000000902087211 */ /* 0x040fe200078e18ff */
[C---:B------:R-:W-:Y:S02]  /*0a00*/  IMAD R12, R2.reuse, 0x8, R13 ;  /* 0x00000008020c7824 */ /* 0x040fe400078e020d */
[----:B------:R0:W1:Y:S02]  /*0a10*/  LDS.64 R6, [R4] ;  /* 0x0000000004067984 */ /* 0x0000640000000a00 */
[----:B0-----:R-:W-:Y:S01]  /*0a20*/  IMAD R4, R2, 0x8, R19 ;  /* 0x0000000802047824 */ /* 0x001fe200078e0213 */
[----:B-1----:R-:W-:-:S07]  /*0a30*/  DADD R6, R6, R10 ;  /* 0x0000000006067229 */ /* 0x002fce000000000a */
[----:B------:R-:W-:Y:S04]  /*0a40*/  STS.64 [R3], R6 ;  /* 0x0000000603007388 */ /* 0x000fe80000000a00 */
[----:B------:R0:W-:Y:S04]  /*0a50*/  LDS.64 R10, [R8] ;  /* 0x00000000080a7984 */ /* 0x0001e80000000a00 */
[----:B------:R-:W1:Y:S01]  /*0a60*/  LDS.64 R14, [R9] ;  /* 0x00000000090e7984 */ /* 0x000e620000000a00 */
[----:B0-----:R-:W-:Y:S01]  /*0a70*/  IMAD R8, R2, 0x8, R23 ;  /* 0x0000000802087824 */ /* 0x001fe200078e0217 */
[----:B-1----:R-:W-:-:S07]  /*0a80*/  DADD R10, R10, R14 ;  /* 0x000000000a0a7229 */ /* 0x002fce000000000e */
[----:B------:R-:W-:Y:S04]  /*0a90*/  STS.64 [R9], R10 ;  /* 0x0000000a09007388 */ /* 0x000fe80000000a00 */
[----:B------:R-:W-:Y:S04]  /*0aa0*/  LDS.64 R14, [R12] ;  /* 0x000000000c0e7984 */ /* 0x000fe80000000a00 */
[----:B------:R-:W0:Y:S02]  /*0ab0*/  LDS.64 R16, [R13] ;  /* 0x000000000d107984 */ /* 0x000e240000000a00 */
[----:B0-----:R-:W-:-:S07]  /*0ac0*/  DADD R14, R14, R16 ;  /* 0x000000000e0e7229 */ /* 0x001fce0000000010 */
        /* <DEDUP_REMOVED lines=8> */
[----:B------:R0:W-:Y:S04]  /*0b50*/  STS.64 [R23], R10 ;  /* 0x0000000a17007388 */ /* 0x0001e80000000a00 */
.L_x_8:
[----:B------:R-:W-:Y:S05]  /*0b60*/  BSYNC.RECONVERGENT B0 ;  /* 0x0000000000007941 */ /* 0x000fea0003800200 */
.L_x_7:
[----:B------:R-:W-:Y:S01]  /*0b70*/  BAR.SYNC.DEFER_BLOCKING 0x0 ;  /* 0x0000000000007b1d */ /* 0x000fe20000010000 */
[----:B------:R-:W-:Y:S01]  /*0b80*/  ISETP.GT.U32.AND P0, PT, R5, 0x3, PT ;  /* 0x000000030500780c */ /* 0x000fe20003f04070 */
[----:B------:R-:W-:-:S12]  /*0b90*/  IMAD.MOV.U32 R5, RZ, RZ, R2 ;  /* 0x000000ffff057224 */ /* 0x000fd800078e0002 */
[----:B------:R-:W-:Y:S05]  /*0ba0*/  @P0 BRA `(.L_x_9) ;  /* 0xfffffffc00780947 */ /* 0x000fea000383ffff */
.L_x_6:
[----:B------:R-:W-:-:S13]  /*0bb0*/  ISETP.NE.AND P0, PT, R0, RZ, PT ;  /* 0x000000ff0000720c */ /* 0x000fda0003f05270 */
[----:B------:R-:W-:Y:S05]  /*0bc0*/  @P0 EXIT ;  /* 0x000000000000094d */ /* 0x000fea0003800000 */
[----:B------:R-:W0:Y:S01]  /*0bd0*/  LDCU UR4, c[0x0][0x398] ;  /* 0x00007300ff0477ac */ /* 0x000e220008000800 */
[----:B------:R-:W2:Y:S01]  /*0be0*/  S2UR UR5, SR_CgaCtaId ;  /* 0x00000000000579c3 */ /* 0x000ea20000008800 */
[----:B------:R-:W-:Y:S01]  /*0bf0*/  IMAD.MOV.U32 R2, RZ, RZ, 0x1 ;  /* 0x00000001ff027424 */ /* 0x000fe200078e00ff */
[----:B01----:R-:W0:Y:S01]  /*0c00*/  I2F.F64 R10, UR4 ;  /* 0x00000004000a7d12 */ /* 0x003e220008201c00 */
[----:B------:R-:W-:Y:S02]  /*0c10*/  UMOV UR4, 0x400 ;  /* 0x0000040000047882 */ /* 0x000fe40000000000 */
[----:B--2---:R-:W-:-:S05]  /*0c20*/  ULEA UR4, UR5, UR4, 0x18 ;  /* 0x0000000405047291 */ /* 0x004fca000f8ec0ff */
[----:B0-----:R-:W0:Y:S04]  /*0c30*/  MUFU.RCP64H R3, R11 ;  /* 0x0000000b00037308 */ /* 0x001e280000001800 */
[----:B------:R-:W1:Y:S01]  /*0c40*/  LDS.64 R16, [UR4] ;  /* 0x00000004ff107984 */ /* 0x000e620008000a00 */
[----:B0-----:R-:W-:-:S08]  /*0c50*/  DFMA R4, -R10, R2, 1 ;  /* 0x3ff000000a04742b */ /* 0x001fd00000000102 */
[----:B------:R-:W-:-:S08]  /*0c60*/  DFMA R4, R4, R4, R4 ;  /* 0x000000040404722b */ /* 0x000fd00000000004 */
[----:B------:R-:W-:-:S08]  /*0c70*/  DFMA R4, R2, R4, R2 ;  /* 0x000000040204722b */ /* 0x000fd00000000002 */
[----:B------:R-:W-:Y:S01]  /*0c80*/  DFMA R2, -R10, R4, 1 ;  /* 0x3ff000000a02742b */ /* 0x000fe20000000104 */
[----:B-1----:R-:W-:-:S07]  /*0c90*/  FSETP.GEU.AND P1, PT, |R17|, 6.5827683646048100446e-37, PT ;  /* 0x036000001100780b */ /* 0x002fce0003f2e200 */
[----:B------:R-:W-:-:S08]  /*0ca0*/  DFMA R2, R4, R2, R4 ;  /* 0x000000020402722b */ /* 0x000fd00000000004 */
[----:B------:R-:W-:-:S08]  /*0cb0*/  DMUL R4, R16, R2 ;  /* 0x0000000210047228 */ /* 0x000fd00000000000 */
[----:B------:R-:W-:-:S08]  /*0cc0*/  DFMA R6, -R10, R4, R16 ;  /* 0x000000040a06722b */ /* 0x000fd00000000110 */
[----:B------:R-:W-:-:S10]  /*0cd0*/  DFMA R4, R2, R6, R4 ;  /* 0x000000060204722b */ /* 0x000fd40000000004 */
[----:B------:R-:W-:-:S05]  /*0ce0*/  FFMA R0, RZ, R11, R5 ;  /* 0x0000000bff007223 */ /* 0x000fca0000000005 */
[----:B------:R-:W-:-:S13]  /*0cf0*/  FSETP.GT.AND P0, PT, |R0|, 1.469367938527859385e-39, PT ;  /* 0x001000000000780b */ /* 0x000fda0003f04200 */
[----:B------:R-:W-:Y:S05]  /*0d00*/  @P0 BRA P1, `(.L_x_10) ;  /* 0x0000000000180947 */ /* 0x000fea0000800000 */
[----:B------:R-:W-:Y:S01]  /*0d10*/  IMAD.MOV.U32 R14, RZ, RZ, R10 ;  /* 0x000000ffff0e7224 */ /* 0x000fe200078e000a */
[----:B------:R-:W-:Y:S02]  /*0d20*/  MOV R15, R11 ;  /* 0x0000000b000f7202 */ /* 0x000fe40000000f00 */
[----:B------:R-:W-:-:S07]  /*0d30*/  MOV R28, 0xd50 ;  /* 0x00000d50001c7802 */ /* 0x000fce0000000f00 */
[----:B------:R-:W-:Y:S05]  /*0d40*/  CALL.REL.NOINC `($__internal_0_$__cuda_sm20_div_rn_f64_full) ;  /* 0x0000000800e07944 */ /* 0x000fea0003c00000 */
[----:B------:R-:W-:Y:S02]  /*0d50*/  IMAD.MOV.U32 R4, RZ, RZ, R6 ;  /* 0x000000ffff047224 */ /* 0x000fe400078e0006 */
[----:B------:R-:W-:-:S07]  /*0d60*/  IMAD.MOV.U32 R5, RZ, RZ, R7 ;  /* 0x000000ffff057224 */ /* 0x000fce00078e0007 */
.L_x_10:
[----:B------:R-:W0:Y:S01]  /*0d70*/  S2UR UR5, SR_CgaCtaId ;  /* 0x00000000000579c3 */ /* 0x000e220000008800 */
[----:B------:R-:W1:Y:S01]  /*0d80*/  MUFU.RCP64H R3, R11 ;  /* 0x0000000b00037308 */ /* 0x000e620000001800 */
[----:B------:R-:W-:Y:S01]  /*0d90*/  UMOV UR4, 0x400 ;  /* 0x0000040000047882 */ /* 0x000fe20000000000 */
[----:B------:R-:W-:-:S06]  /*0da0*/  IMAD.MOV.U32 R2, RZ, RZ, 0x1 ;  /* 0x00000001ff027424 */ /* 0x000fcc00078e00ff */
[----:B-1----:R-:W-:Y:S01]  /*0db0*/  DFMA R6, -R10, R2, 1 ;  /* 0x3ff000000a06742b */ /* 0x002fe20000000102 */
[----:B0-----:R-:W-:-:S07]  /*0dc0*/  ULEA UR4, UR5, UR4, 0x18 ;  /* 0x0000000405047291 */ /* 0x001fce000f8ec0ff */
[----:B------:R-:W-:Y:S02]  /*0dd0*/  DFMA R6, R6, R6, R6 ;  /* 0x000000060606722b */ /* 0x000fe40000000006 */
[----:B------:R-:W0:Y:S06]  /*0de0*/  LDS.64 R16, [UR4+0x800] ;  /* 0x00080004ff107984 */ /* 0x000e2c0008000a00 */
[----:B------:R-:W-:-:S08]  /*0df0*/  DFMA R6, R2, R6, R2 ;  /* 0x000000060206722b */ /* 0x000fd00000000002 */
[----:B------:R-:W-:-:S08]  /*0e00*/  DFMA R2, -R10, R6, 1 ;  /* 0x3ff000000a02742b */ /* 0x000fd00000000106 */
[----:B------:R-:W-:-:S08]  /*0e10*/  DFMA R8, R6, R2, R6 ;  /* 0x000000020608722b */ /* 0x000fd00000000006 */
[----:B0-----:R-:W-:Y:S01]  /*0e20*/  DMUL R2, R8, R16 ;  /* 0x0000001008027228 */ /* 0x001fe20000000000 */
[----:B------:R-:W-:-:S07]  /*0e30*/  FSETP.GEU.AND P1, PT, |R17|, 6.5827683646048100446e-37, PT ;  /* 0x036000001100780b */ /* 0x000fce0003f2e200 */
[----:B------:R-:W-:-:S08]  /*0e40*/  DFMA R6, -R10, R2, R16 ;  /* 0x000000020a06722b */ /* 0x000fd00000000110 */
[----:B------:R-:W-:-:S10]  /*0e50*/  DFMA R2, R8, R6, R2 ;  /* 0x000000060802722b */ /* 0x000fd40000000002 */
[----:B------:R-:W-:-:S05]  /*0e60*/  FFMA R0, RZ, R11, R3 ;  /* 0x0000000bff007223 */ /* 0x000fca0000000003 */
[----:B------:R-:W-:-:S13]  /*0e70*/  FSETP.GT.AND P0, PT, |R0|, 1.469367938527859385e-39, PT ;  /* 0x001000000000780b */ /* 0x000fda0003f04200 */
[----:B------:R-:W-:Y:S05]  /*0e80*/  @P0 BRA P1, `(.L_x_11) ;  /* 0x0000000000180947 */ /* 0x000fea0000800000 */
[----:B------:R-:W-:Y:S01]  /*0e90*/  IMAD.MOV.U32 R14, RZ, RZ, R10 ;  /* 0x000000ffff0e7224 */ /* 0x000fe200078e000a */
[----:B------:R-:W-:Y:S01]  /*0ea0*/  MOV R28, 0xed0 ;  /* 0x00000ed0001c7802 */ /* 0x000fe20000000f00 */
[----:B------:R-:W-:-:S07]  /*0eb0*/  IMAD.MOV.U32 R15, RZ, RZ, R11 ;  /* 0x000000ffff0f7224 */ /* 0x000fce00078e000b */
[----:B------:R-:W-:Y:S05]  /*0ec0*/  CALL.REL.NOINC `($__internal_0_$__cuda_sm20_div_rn_f64_full) ;  /* 0x0000000800807944 */ /* 0x000fea0003c00000 */
[----:B------:R-:W-:Y:S01]  /*0ed0*/  IMAD.MOV.U32 R2, RZ, RZ, R6 ;  /* 0x000000ffff027224 */ /* 0x000fe200078e0006 */
[----:B------:R-:W-:-:S07]  /*0ee0*/  MOV R3, R7 ;  /* 0x0000000700037202 */ /* 0x000fce0000000f00 */
.L_x_11:
        /* <DEDUP_REMOVED lines=22> */
[----:B------:R-:W-:Y:S02]  /*1050*/  IMAD.MOV.U32 R8, RZ, RZ, R6 ;  /* 0x000000ffff087224 */ /* 0x000fe400078e0006 */
[----:B------:R-:W-:-:S07]  /*1060*/  IMAD.MOV.U32 R9, RZ, RZ, R7 ;  /* 0x000000ffff097224 */ /* 0x000fce00078e0007 */
.L_x_12:
[----:B------:R-:W0:Y:S01]  /*1070*/  S2UR UR5, SR_CgaCtaId ;  /* 0x00000000000579c3 */ /* 0x000e220000008800 */
[----:B------:R-:W1:Y:S01]  /*1080*/  MUFU.RCP64H R7, R11 ;  /* 0x0000000b00077308 */ /* 0x000e620000001800 */
[----:B------:R-:W-:Y:S01]  /*1090*/  UMOV UR4, 0x400 ;  /* 0x0000040000047882 */ /* 0x000fe20000000000 */
[----:B------:R-:W-:Y:S01]  /*10a0*/  IMAD.MOV.U32 R6, RZ, RZ, 0x1 ;  /* 0x00000001ff067424 */ /* 0x000fe200078e00ff */
[----:B------:R-:W-:-:S05]  /*10b0*/  DFMA R8, R2, -R4, R8 ;  /* 0x800000040208722b */ /* 0x000fca0000000008 */
        /* <DEDUP_REMOVED lines=14> */
[----:B------:R-:W-:Y:S01]  /*11a0*/  MOV R14, R10 ;  /* 0x0000000a000e7202 */ /* 0x000fe20000000f00 */
[----:B------:R-:W-:Y:S01]  /*11b0*/  IMAD.MOV.U32 R15, RZ, RZ, R11 ;  /* 0x000000ffff0f7224 */ /* 0x000fe200078e000b */
[----:B------:R-:W-:-:S07]  /*11c0*/  MOV R28, 0x11e0 ;  /* 0x000011e0001c7802 */ /* 0x000fce0000000f00 */
[----:B------:R-:W-:Y:S05]  /*11d0*/  CALL.REL.NOINC `($__internal_0_$__cuda_sm20_div_rn_f64_full) ;  /* 0x0000000400bc7944 */ /* 0x000fea0003c00000 */
[----:B------:R-:W-:Y:S02]  /*11e0*/  IMAD.MOV.U32 R12, RZ, RZ, R6 ;  /* 0x000000ffff0c7224 */ /* 0x000fe400078e0006 */
[----:B------:R-:W-:-:S07]  /*11f0*/  IMAD.MOV.U32 R13, RZ, RZ, R7 ;  /* 0x000000ffff0d7224 */ /* 0x000fce00078e0007 */
.L_x_13:
[----:B------:R-:W0:Y:S01]  /*1200*/  S2UR UR5, SR_CgaCtaId ;  /* 0x00000000000579c3 */ /* 0x000e220000008800 */
[----:B------:R-:W1:Y:S01]  /*1210*/  MUFU.RCP64H R7, R11 ;  /* 0x0000000b00077308 */ /* 0x000e620000001800 */
[----:B------:R-:W-:Y:S01]  /*1220*/  UMOV UR4, 0x400 ;  /* 0x0000040000047882 */ /* 0x000fe20000000000 */
[----:B------:R-:W-:Y:S01]  /*1230*/  IMAD.MOV.U32 R6, RZ, RZ, 0x1 ;  /* 0x00000001ff067424 */ /* 0x000fe200078e00ff */
[----:B------:R-:W-:-:S05]  /*1240*/  DFMA R4, -R4, R4, R12 ;  /* 0x000000040404722b */ /* 0x000fca000000010c */
        /* <DEDUP_REMOVED lines=18> */
.L_x_14:
[----:B------:R-:W0:Y:S01]  /*1370*/  MUFU.RSQ64H R13, R5 ;  /* 0x00000005000d7308 */ /* 0x000e220000001c00 */
[----:B------:R-:W-:Y:S01]  /*1380*/  IADD3 R12, PT, PT, R5, -0x3500000, RZ ;  /* 0xfcb00000050c7810 */ /* 0x000fe20007ffe0ff */
[----:B------:R-:W-:Y:S01]  /*1390*/  IMAD.MOV.U32 R14, RZ, RZ, 0x0 ;  /* 0x00000000ff0e7424 */ /* 0x000fe200078e00ff */
[----:B------:R-:W-:Y:S01]  /*13a0*/  DFMA R6, -R2, R2, R6 ;  /* 0x000000020206722b */ /* 0x000fe20000000106 */
[----:B------:R-:W-:Y:S01]  /*13b0*/  IMAD.MOV.U32 R15, RZ, RZ, 0x3fd80000 ;  /* 0x3fd80000ff0f7424 */ /* 0x000fe200078e00ff */
[----:B------:R-:W-:Y:S02]  /*13c0*/  ISETP.GE.U32.AND P0, PT, R12, 0x7ca00000, PT ;  /* 0x7ca000000c00780c */ /* 0x000fe40003f06070 */
[----:B0-----:R-:W-:-:S08]  /*13d0*/  DMUL R10, R12, R12 ;  /* 0x0000000c0c0a7228 */ /* 0x001fd00000000000 */
[----:B------:R-:W-:-:S08]  /*13e0*/  DFMA R10, R4, -R10, 1 ;  /* 0x3ff00000040a742b */ /* 0x000fd0000000080a */
[----:B------:R-:W-:Y:S02]  /*13f0*/  DFMA R14, R10, R14, 0.5 ;  /* 0x3fe000000a0e742b */ /* 0x000fe4000000000e */
[----:B------:R-:W-:-:S08]  /*1400*/  DMUL R10, R12, R10 ;  /* 0x0000000a0c0a7228 */ /* 0x000fd00000000000 */
[----:B------:R-:W-:-:S08]  /*1410*/  DFMA R18, R14, R10, R12 ;  /* 0x0000000a0e12722b */ /* 0x000fd0000000000c */
[----:B------:R-:W-:Y:S02]  /*1420*/  DMUL R14, R4, R18 ;  /* 0x00000012040e7228 */ /* 0x000fe40000000000 */
[----:B------:R-:W-:Y:S02]  /*1430*/  VIADD R11, R19, 0xfff00000 ;  /* 0xfff00000130b7836 */ /* 0x000fe40000000000 */
[----:B------:R-:W-:-:S04]  /*1440*/  IMAD.MOV.U32 R10, RZ, RZ, R18 ;  /* 0x000000ffff0a7224 */ /* 0x000fc800078e0012 */
[----:B------:R-:W-:-:S08]  /*1450*/  DFMA R16, R14, -R14, R4 ;  /* 0x8000000e0e10722b */ /* 0x000fd00000000004 */
[----:B------:R-:W-:Y:S01]  /*1460*/  DFMA R2, R16, R10, R14 ;  /* 0x0000000a1002722b */ /* 0x000fe2000000000e */
[----:B------:R-:W-:Y:S10]  /*1470*/  @!P0 BRA `(.L_x_15) ;  /* 0x0000000000288947 */ /* 0x000ff40003800000 */
[----:B------:R-:W-:Y:S01]  /*1480*/  IMAD.MOV.U32 R10, RZ, RZ, R4 ;  /* 0x000000ffff0a7224 */ /* 0x000fe200078e0004 */
[----:B------:R-:W-:Y:S01]  /*1490*/  MOV R13, R5 ;  /* 0x00000005000d7202 */ /* 0x000fe20000000f00 */
[----:B------:R-:W-:Y:S02]  /*14a0*/  IMAD.MOV.U32 R4, RZ, RZ, R16 ;  /* 0x000000ffff047224 */ /* 0x000fe400078e0010 */
[----:B------:R-:W-:Y:S01]  /*14b0*/  IMAD.MOV.U32 R16, RZ, RZ, R12 ;  /* 0x000000ffff107224 */ /* 0x000fe200078e000c */
[----:B------:R-:W-:Y:S01]  /*14c0*/  MOV R12, 0x1500 ;  /* 0x00001500000c7802 */ /* 0x000fe20000000f00 */
[----:B------:R-:W-:Y:S02]  /*14d0*/  IMAD.MOV.U32 R0, RZ, RZ, R18 ;  /* 0x000000ffff007224 */ /* 0x000fe400078e0012 */
[----:B------:R-:W-:-:S07]  /*14e0*/  IMAD.MOV.U32 R19, RZ, RZ, R11 ;  /* 0x000000ffff137224 */ /* 0x000fce00078e000b */
[----:B------:R-:W-:Y:S05]  /*14f0*/  CALL.REL.NOINC `($__internal_1_$__cuda_sm20_dsqrt_rn_f64_mediumpath_v1) ;  /* 0x0000000800587944 */ /* 0x000fea0003c00000 */
[----:B------:R-:W-:Y:S02]  /*1500*/  IMAD.MOV.U32 R2, RZ, RZ, R4 ;  /* 0x000000ffff027224 */ /* 0x000fe400078e0004 */
[----:B------:R-:W-:-:S07]  /*1510*/  IMAD.MOV.U32 R3, RZ, RZ, R5 ;  /* 0x000000ffff037224 */ /* 0x000fce00078e0005 */
.L_x_15:
[----:B------:R-:W0:Y:S01]  /*1520*/  MUFU.RSQ64H R13, R7 ;  /* 0x00000007000d7308 */ /* 0x000e220000001c00 */
[----:B------:R-:W-:Y:S01]  /*1530*/  VIADD R12, R7, 0xfcb00000 ;  /* 0xfcb00000070c7836 */ /* 0x000fe20000000000 */
[----:B------:R-:W-:Y:S01]  /*1540*/  MOV R10, 0x0 ;  /* 0x00000000000a7802 */ /* 0x000fe20000000f00 */
[----:B------:R-:W-:-:S03]  /*1550*/  IMAD.MOV.U32 R11, RZ, RZ, 0x3fd80000 ;  /* 0x3fd80000ff0b7424 */ /* 0x000fc600078e00ff */
[----:B------:R-:W-:Y:S01]  /*1560*/  ISETP.GE.U32.AND P0, PT, R12, 0x7ca00000, PT ;  /* 0x7ca000000c00780c */ /* 0x000fe20003f06070 */
        /* <DEDUP_REMOVED lines=17> */
[----:B------:R-:W-:Y:S02]  /*1680*/  IMAD.MOV.U32 R13, RZ, RZ, R7 ;  /* 0x000000ffff0d7224 */ /* 0x000fe400078e0007 */
[----:B------:R-:W-:-:S07]  /*1690*/  IMAD.MOV.U32 R19, RZ, RZ, R5 ;  /* 0x000000ffff137224 */ /* 0x000fce00078e0005 */
[----:B------:R-:W-:Y:S05]  /*16a0*/  CALL.REL.NOINC `($__internal_1_$__cuda_sm20_dsqrt_rn_f64_mediumpath_v1) ;  /* 0x0000000400ec7944 */ /* 0x000fea0003c00000 */
[----:B------:R-:W-:Y:S02]  /*16b0*/  IMAD.MOV.U32 R10, RZ, RZ, R4 ;  /* 0x000000ffff0a7224 */ /* 0x000fe400078e0004 */
[----:B------:R-:W-:-:S07]  /*16c0*/  IMAD.MOV.U32 R11, RZ, RZ, R5 ;  /* 0x000000ffff0b7224 */ /* 0x000fce00078e0005 */
.L_x_16:
[----:B------:R-:W-:Y:S01]  /*16d0*/  UMOV UR4, 0x812dea11 ;  /* 0x812dea1100047882 */ /* 0x000fe20000000000 */
[----:B------:R-:W-:Y:S01]  /*16e0*/  UMOV UR5, 0x3d719799 ;  /* 0x3d71979900057882 */ /* 0x000fe20000000000 */
[----:B------:R-:W-:Y:S01]  /*16f0*/  CS2R R4, SRZ ;  /* 0x0000000000047805 */ /* 0x000fe2000001ff00 */
[----:B------:R-:W-:-:S06]  /*1700*/  DSETP.GT.AND P0, PT, R10, UR4, PT ;  /* 0x000000040a007e2a */ /* 0x000fcc000bf04000 */
[----:B------:R-:W-:-:S14]  /*1710*/  DSETP.LEU.OR P0, PT, R2, UR4, !P0 ;  /* 0x0000000402007e2a */ /* 0x000fdc000c70b400 */
[----:B------:R-:W-:Y:S05]  /*1720*/  @P0 BRA `(.L_x_17) ;  /* 0x00000000005c0947 */ /* 0x000fea0003800000 */
[----:B------:R-:W-:Y:S01]  /*1730*/  DMUL R14, R10, R2 ;  /* 0x000000020a0e7228 */ /* 0x000fe20000000000 */
[----:B------:R-:W-:Y:S01]  /*1740*/  FSETP.GEU.AND P1, PT, |R9|, 6.5827683646048100446e-37, PT ;  /* 0x036000000900780b */ /* 0x000fe20003f2e200 */
[----:B------:R-:W-:-:S04]  /*1750*/  IMAD.MOV.U32 R2, RZ, RZ, 0x1 ;  /* 0x00000001ff027424 */ /* 0x000fc800078e00ff */
[----:B------:R-:W0:Y:S02]  /*1760*/  MUFU.RCP64H R3, R15 ;  /* 0x0000000f00037308 */ /* 0x000e240000001800 */
[----:B0-----:R-:W-:-:S08]  /*1770*/  DFMA R4, -R14, R2, 1 ;  /* 0x3ff000000e04742b */ /* 0x001fd00000000102 */
[----:B------:R-:W-:-:S08]  /*1780*/  DFMA R4, R4, R4, R4 ;  /* 0x000000040404722b */ /* 0x000fd00000000004 */
[----:B------:R-:W-:-:S08]  /*1790*/  DFMA R4, R2, R4, R2 ;  /* 0x000000040204722b */ /* 0x000fd00000000002 */
[----:B------:R-:W-:-:S08]  /*17a0*/  DFMA R2, -R14, R4, 1 ;  /* 0x3ff000000e02742b */ /* 0x000fd00000000104 */
[----:B------:R-:W-:-:S08]  /*17b0*/  DFMA R2, R4, R2, R4 ;  /* 0x000000020402722b */ /* 0x000fd00000000004 */
[----:B------:R-:W-:-:S08]  /*17c0*/  DMUL R4, R8, R2 ;  /* 0x0000000208047228 */ /* 0x000fd00000000000 */
        /* <DEDUP_REMOVED lines=11> */
.L_x_18:
[----:B------:R-:W-:Y:S02]  /*1880*/  IMAD.MOV.U32 R4, RZ, RZ, R2 ;  /* 0x000000ffff047224 */ /* 0x000fe400078e0002 */
[----:B------:R-:W-:-:S07]  /*1890*/  IMAD.MOV.U32 R5, RZ, RZ, R3 ;  /* 0x000000ffff057224 */ /* 0x000fce00078e0003 */
.L_x_17:
[----:B------:R-:W0:Y:S02]  /*18a0*/  LDC.64 R2, c[0x0][0x390] ;  /* 0x0000e400ff027b82 */ /* 0x000e240000000a00 */
[----:B0-----:R-:W-:Y:S01]  /*18b0*/  STG.E.64 desc[UR10][R2.64], R4 ;  /* 0x0000000402007986 */ /* 0x001fe2000c101b0a */
[----:B------:R-:W-:Y:S05]  /*18c0*/  EXIT ;  /* 0x000000000000794d */ /* 0x000fea0003800000 */
        .weak           $__internal_0_$__cuda_sm20_div_rn_f64_full
        .type           $__internal_0_$__cuda_sm20_div_rn_f64_full,@function
        .size           $__internal_0_$__cuda_sm20_div_rn_f64_full,($__internal_1_$__cuda_sm20_dsqrt_rn_f64_mediumpath_v1 - $__internal_0_$__cuda_sm20_div_rn_f64_full)
$__internal_0_$__cuda_sm20_div_rn_f64_full:
[C---:B------:R-:W-:Y:S01]  /*18d0*/  FSETP.GEU.AND P0, PT, |R15|.reuse, 1.469367938527859385e-39, PT ;  /* 0x001000000f00780b */ /* 0x040fe20003f0e200 */
[----:B------:R-:W-:Y:S01]  /*18e0*/  IMAD.MOV.U32 R18, RZ, RZ, R16 ;  /* 0x000000ffff127224 */ /* 0x000fe200078e0010 */
[C---:B------:R-:W-:Y:S02]  /*18f0*/  LOP3.LUT R12, R15.reuse, 0x800fffff, RZ, 0xc0, !PT ;  /* 0x800fffff0f0c7812 */ /* 0x040fe400078ec0ff */
[----:B------:R-:W-:Y:S02]  /*1900*/  MOV R22, 0x1 ;  /* 0x0000000100167802 */ /* 0x000fe40000000f00 */
[----:B------:R-:W-:Y:S01]  /*1910*/  LOP3.LUT R13, R12, 0x3ff00000, RZ, 0xfc, !PT ;  /* 0x3ff000000c0d7812 */ /* 0x000fe200078efcff */
[----:B------:R-:W-:Y:S01]  /*1920*/  IMAD.MOV.U32 R12, RZ, RZ, R14 ;  /* 0x000000ffff0c7224 */ /* 0x000fe200078e000e */
[----:B------:R-:W-:-:S05]  /*1930*/  LOP3.LUT R26, R15, 0x7ff00000, RZ, 0xc0, !PT ;  /* 0x7ff000000f1a7812 */ /* 0x000fca00078ec0ff */
[----:B------:R-:W-:-:S06]  /*1940*/  @!P0 DMUL R12, R14, 8.98846567431157953865e+307 ;  /* 0x7fe000000e0c8828 */ /* 0x000fcc0000000000 */
[----:B------:R-:W0:Y:S02]  /*1950*/  MUFU.RCP64H R23, R13 ;  /* 0x0000000d00177308 */ /* 0x000e240000001800 */
[----:B0-----:R-:W-:-:S08]  /*1960*/  DFMA R6, R22, -R12, 1 ;  /* 0x3ff000001606742b */ /* 0x001fd0000000080c */
[----:B------:R-:W-:-:S08]  /*1970*/  DFMA R6, R6, R6, R6 ;  /* 0x000000060606722b */ /* 0x000fd00000000006 */
[----:B------:R-:W-:Y:S01]  /*1980*/  DFMA R22, R22, R6, R22 ;  /* 0x000000061616722b */ /* 0x000fe20000000016 */
[----:B------:R-:W-:Y:S01]  /*1990*/  LOP3.LUT R7, R17, 0x7ff00000, RZ, 0xc0, !PT ;  /* 0x7ff0000011077812 */ /* 0x000fe200078ec0ff */
[----:B------:R-:W-:-:S03]  /*19a0*/  IMAD.MOV.U32 R6, RZ, RZ, 0x1ca00000 ;  /* 0x1ca00000ff067424 */ /* 0x000fc600078e00ff */
[----:B------:R-:W-:Y:S01]  /*19b0*/  ISETP.GE.U32.AND P1, PT, R7, R26, PT ;  /* 0x0000001a0700720c */ /* 0x000fe20003f26070 */
[----:B------:R-:W-:Y:S02]  /*19c0*/  IMAD.MOV.U32 R0, RZ, RZ, R7 ;  /* 0x000000ffff007224 */ /* 0x000fe400078e0007 */
[----:B------:R-:W-:Y:S01]  /*19d0*/  DFMA R20, R22, -R12, 1 ;  /* 0x3ff000001614742b */ /* 0x000fe2000000080c */
[----:B------:R-:W-:Y:S02]  /*19e0*/  SEL R19, R6, 0x63400000, !P1 ;  /* 0x6340000006137807 */ /* 0x000fe40004800000 */
[----:B------:R-:W-:Y:S02]  /*19f0*/  FSETP.GEU.AND P1, PT, |R17|, 1.469367938527859385e-39, PT ;  /* 0x001000001100780b */ /* 0x000fe40003f2e200 */
[----:B------:R-:W-:-:S03]  /*1a00*/  LOP3.LUT R19, R19, 0x800fffff, R17, 0xf8, !PT ;  /* 0x800fffff13137812 */ /* 0x000fc600078ef811 */
[----:B------:R-:W-:-:S08]  /*1a10*/  DFMA R20, R22, R20, R22 ;  /* 0x000000141614722b */ /* 0x000fd00000000016 */
[----:B------:R-:W-:Y:S05]  /*1a20*/  @P1 BRA `(.L_x_19) ;  /* 0x0000000000201947 */ /* 0x000fea0003800000 */
[----:B------:R-:W-:Y:S01]  /*1a30*/  LOP3.LUT R0, R15, 0x7ff00000, RZ, 0xc0, !PT ;  /* 0x7ff000000f007812 */ /* 0x000fe200078ec0ff */
[----:B------:R-:W-:-:S03]  /*1a40*/  IMAD.MOV.U32 R22, RZ, RZ, RZ ;  /* 0x000000ffff167224 */ /* 0x000fc600078e00ff */
[----:B------:R-:W-:-:S04]  /*1a50*/  ISETP.GE.U32.AND P1, PT, R7, R0, PT ;  /* 0x000000000700720c */ /* 0x000fc80003f26070 */
[----:B------:R-:W-:-:S04]  /*1a60*/  SEL R23, R6, 0x63400000, !P1 ;  /* 0x6340000006177807 */ /* 0x000fc80004800000 */
[----:B------:R-:W-:-:S04]  /*1a70*/  LOP3.LUT R23, R23, 0x80000000, R17, 0xf8, !PT ;  /* 0x8000000017177812 */ /* 0x000fc800078ef811 */
[----:B------:R-:W-:-:S06]  /*1a80*/  LOP3.LUT R23, R23, 0x100000, RZ, 0xfc, !PT ;  /* 0x0010000017177812 */ /* 0x000fcc00078efcff */
[----:B------:R-:W-:-:S10]  /*1a90*/  DFMA R18, R18, 2, -R22 ;  /* 0x400000001212782b */ /* 0x000fd40000000816 */
[----:B------:R-:W-:-:S07]  /*1aa0*/  LOP3.LUT R0, R19, 0x7ff00000, RZ, 0xc0, !PT ;  /* 0x7ff0000013007812 */ /* 0x000fce00078ec0ff */
.L_x_19:
[----:B------:R-:W-:Y:S01]  /*1ab0*/  DMUL R22, R20, R18 ;  /* 0x0000001214167228 */ /* 0x000fe20000000000 */
[----:B------:R-:W-:-:S07]  /*1ac0*/  @!P0 LOP3.LUT R26, R13, 0x7ff00000, RZ, 0xc0, !PT ;  /* 0x7ff000000d1a8812 */ /* 0x000fce00078ec0ff */
[----:B------:R-:W-:-:S08]  /*1ad0*/  DFMA R24, R22, -R12, R18 ;  /* 0x8000000c1618722b */ /* 0x000fd00000000012 */
[----:B------:R-:W-:Y:S01]  /*1ae0*/  DFMA R24, R20, R24, R22 ;  /* 0x000000181418722b */ /* 0x000fe20000000016 */
[----:B------:R-:W-:Y:S02]  /*1af0*/  VIADD R20, R0, 0xffffffff ;  /* 0xffffffff00147836 */ /* 0x000fe40000000000 */
[----:B------:R-:W-:-:S03]  /*1b00*/  VIADD R21, R26, 0xffffffff ;  /* 0xffffffff1a157836 */ /* 0x000fc60000000000 */
[----:B------:R-:W-:-:S04]  /*1b10*/  ISETP.GT.U32.AND P0, PT, R20, 0x7feffffe, PT ;  /* 0x7feffffe1400780c */ /* 0x000fc80003f04070 */
[----:B------:R-:W-:-:S13]  /*1b20*/  ISETP.GT.U32.OR P0, PT, R21, 0x7feffffe, P0 ;  /* 0x7feffffe1500780c */ /* 0x000fda0000704470 */
[----:B------:R-:W-:Y:S05]  /*1b30*/  @P0 BRA `(.L_x_20) ;  /* 0x00000000006c0947 */ /* 0x000fea0003800000 */
[----:B------:R-:W-:-:S04]  /*1b40*/  LOP3.LUT R16, R15, 0x7ff00000, RZ, 0xc0, !PT ;  /* 0x7ff000000f107812 */ /* 0x000fc800078ec0ff */
[CC--:B------:R-:W-:Y:S02]  /*1b50*/  VIADDMNMX R0, R7.reuse, -R16.reuse, 0xb9600000, !PT ;  /* 0xb960000007007446 */ /* 0x0c0fe40007800910 */
[----:B------:R-:W-:Y:S01]  /*1b60*/  ISETP.GE.U32.AND P0, PT, R7, R16, PT ;  /* 0x000000100700720c */ /* 0x000fe20003f06070 */
[----:B------:R-:W-:Y:S01]  /*1b70*/  IMAD.MOV.U32 R16, RZ, RZ, RZ ;  /* 0x000000ffff107224 */ /* 0x000fe200078e00ff */
[----:B------:R-:W-:Y:S02]  /*1b80*/  VIMNMX R0, PT, PT, R0, 0x46a00000, PT ;  /* 0x46a0000000007848 */ /* 0x000fe40003fe0100 */
[----:B------:R-:W-:-:S04]  /*1b90*/  SEL R7, R6, 0x63400000, !P0 ;  /* 0x6340000006077807 */ /* 0x000fc80004000000 */
[----:B------:R-:W-:-:S05]  /*1ba0*/  IADD3 R0, PT, PT, -R7, R0, RZ ;  /* 0x0000000007007210 */ /* 0x000fca0007ffe1ff */
[----:B------:R-:W-:-:S06]  /*1bb0*/  VIADD R17, R0, 0x7fe00000 ;  /* 0x7fe0000000117836 */ /* 0x000fcc0000000000 */
[----:B------:R-:W-:-:S10]  /*1bc0*/  DMUL R6, R24, R16 ;  /* 0x0000001018067228 */ /* 0x000fd40000000000 */
[----:B------:R-:W-:-:S13]  /*1bd0*/  FSETP.GTU.AND P0, PT, |R7|, 1.469367938527859385e-39, PT ;  /* 0x001000000700780b */ /* 0x000fda0003f0c200 */
[----:B------:R-:W-:Y:S05]  /*1be0*/  @P0 BRA `(.L_x_21) ;  /* 0x0000000000940947 */ /* 0x000fea0003800000 */
[----:B------:R-:W-:Y:S01]  /*1bf0*/  DFMA R12, R24, -R12, R18 ;  /* 0x8000000c180c722b */ /* 0x000fe20000000012 */
[----:B------:R-:W-:-:S09]  /*1c00*/  IMAD.MOV.U32 R16, RZ, RZ, RZ ;  /* 0x000000ffff107224 */ /* 0x000fd200078e00ff */
[C---:B------:R-:W-:Y:S02]  /*1c10*/  FSETP.NEU.AND P0, PT, R13.reuse, RZ, PT ;  /* 0x000000ff0d00720b */ /* 0x040fe40003f0d000 */
[----:B------:R-:W-:-:S04]  /*1c20*/  LOP3.LUT R15, R13, 0x80000000, R15, 0x48, !PT ;  /* 0x800000000d0f7812 */ /* 0x000fc800078e480f */
[----:B------:R-:W-:-:S07]  /*1c30*/  LOP3.LUT R17, R15, R17, RZ, 0xfc, !PT ;  /* 0x000000110f117212 */ /* 0x000fce00078efcff */
[----:B------:R-:W-:Y:S05]  /*1c40*/  @!P0 BRA `(.L_x_21) ;  /* 0x00000000007c8947 */ /* 0x000fea0003800000 */
[----:B------:R-:W-:Y:S01]  /*1c50*/  IMAD.MOV R13, RZ, RZ, -R0 ;  /* 0x000000ffff0d7224 */ /* 0x000fe200078e0a00 */
[----:B------:R-:W-:Y:S01]  /*1c60*/  DMUL.RP R16, R24, R16 ;  /* 0x0000001018107228 */ /* 0x000fe20000008000 */
[----:B------:R-:W-:-:S06]  /*1c70*/  IMAD.MOV.U32 R12, RZ, RZ, RZ ;  /* 0x000000ffff0c7224 */ /* 0x000fcc00078e00ff */
[----:B------:R-:W-:-:S03]  /*1c80*/  DFMA R12, R6, -R12, R24 ;  /* 0x8000000c060c722b */ /* 0x000fc60000000018 */
[----:B------:R-:W-:-:S03]  /*1c90*/  LOP3.LUT R15, R17, R15, RZ, 0x3c, !PT ;  /* 0x0000000f110f7212 */ /* 0x000fc600078e3cff */
[----:B------:R-:W-:-:S04]  /*1ca0*/  IADD3 R12, PT, PT, -R0, -0x43300000, RZ ;  /* 0xbcd00000000c7810 */ /* 0x000fc80007ffe1ff */
[----:B------:R-:W-:-:S04]  /*1cb0*/  FSETP.NEU.AND P0, PT, |R13|, R12, PT ;  /* 0x0000000c0d00720b */ /* 0x000fc80003f0d200 */
[----:B------:R-:W-:Y:S02]  /*1cc0*/  FSEL R6, R16, R6, !P0 ;  /* 0x0000000610067208 */ /* 0x000fe40004000000 */
[----:B------:R-:W-:Y:S01]  /*1cd0*/  FSEL R7, R15, R7, !P0 ;  /* 0x000000070f077208 */ /* 0x000fe20004000000 */
[----:B------:R-:W-:Y:S06]  /*1ce0*/  BRA `(.L_x_21) ;  /* 0x0000000000547947 */ /* 0x000fec0003800000 */
.L_x_20:
[----:B------:R-:W-:-:S14]  /*1cf0*/  DSETP.NAN.AND P0, PT, R16, R16, PT ;  /* 0x000000101000722a */ /* 0x000fdc0003f08000 */
[----:B------:R-:W-:Y:S05]  /*1d00*/  @P0 BRA `(.L_x_22) ;  /* 0x0000000000440947 */ /* 0x000fea0003800000 */
[----:B------:R-:W-:-:S14]  /*1d10*/  DSETP.NAN.AND P0, PT, R14, R14, PT ;  /* 0x0000000e0e00722a */ /* 0x000fdc0003f08000 */
[----:B------:R-:W-:Y:S05]  /*1d20*/  @P0 BRA `(.L_x_23) ;  /* 0x0000000000300947 */ /* 0x000fea0003800000 */
[----:B------:R-:W-:Y:S01]  /*1d30*/  ISETP.NE.AND P0, PT, R0, R26, PT ;  /* 0x0000001a0000720c */ /* 0x000fe20003f05270 */
[----:B------:R-:W-:Y:S01]  /*1d40*/  IMAD.MOV.U32 R6, RZ, RZ, 0x0 ;  /* 0x00000000ff067424 */ /* 0x000fe200078e00ff */
[----:B------:R-:W-:-:S11]  /*1d50*/  MOV R7, 0xfff80000 ;  /* 0xfff8000000077802 */ /* 0x000fd60000000f00 */
[----:B------:R-:W-:Y:S05]  /*1d60*/  @!P0 BRA `(.L_x_21) ;  /* 0x0000000000348947 */ /* 0x000fea0003800000 */
[----:B------:R-:W-:Y:S02]  /*1d70*/  ISETP.NE.AND P0, PT, R0, 0x7ff00000, PT ;  /* 0x7ff000000000780c */ /* 0x000fe40003f05270 */
[----:B------:R-:W-:Y:S02]  /*1d80*/  LOP3.LUT R7, R17, 0x80000000, R15, 0x48, !PT ;  /* 0x8000000011077812 */ /* 0x000fe400078e480f */
[----:B------:R-:W-:-:S13]  /*1d90*/  ISETP.EQ.OR P0, PT, R26, RZ, !P0 ;  /* 0x000000ff1a00720c */ /* 0x000fda0004702670 */
[----:B------:R-:W-:Y:S01]  /*1da0*/  @P0 LOP3.LUT R0, R7, 0x7ff00000, RZ, 0xfc, !PT ;  /* 0x7ff0000007000812 */ /* 0x000fe200078efcff */
[----:B------:R-:W-:Y:S02]  /*1db0*/  @!P0 IMAD.MOV.U32 R6, RZ, RZ, RZ ;  /* 0x000000ffff068224 */ /* 0x000fe400078e00ff */
[----:B------:R-:W-:Y:S02]  /*1dc0*/  @P0 IMAD.MOV.U32 R6, RZ, RZ, RZ ;  /* 0x000000ffff060224 */ /* 0x000fe400078e00ff */
[----:B------:R-:W-:Y:S01]  /*1dd0*/  @P0 IMAD.MOV.U32 R7, RZ, RZ, R0 ;  /* 0x000000ffff070224 */ /* 0x000fe200078e0000 */
[----:B------:R-:W-:Y:S06]  /*1de0*/  BRA `(.L_x_21) ;  /* 0x0000000000147947 */ /* 0x000fec0003800000 */
.L_x_23:
[----:B------:R-:W-:Y:S01]  /*1df0*/  LOP3.LUT R7, R15, 0x80000, RZ, 0xfc, !PT ;  /* 0x000800000f077812 */ /* 0x000fe200078efcff */
[----:B------:R-:W-:Y:S01]  /*1e00*/  IMAD.MOV.U32 R6, RZ, RZ, R14 ;  /* 0x000000ffff067224 */ /* 0x000fe200078e000e */
[----:B------:R-:W-:Y:S06]  /*1e10*/  BRA `(.L_x_21) ;  /* 0x0000000000087947 */ /* 0x000fec0003800000 */
.L_x_22:
[----:B------:R-:W-:Y:S01]  /*1e20*/  LOP3.LUT R7, R17, 0x80000, RZ, 0xfc, !PT ;  /* 0x0008000011077812 */ /* 0x000fe200078efcff */
[----:B------:R-:W-:-:S07]  /*1e30*/  IMAD.MOV.U32 R6, RZ, RZ, R16 ;  /* 0x000000ffff067224 */ /* 0x000fce00078e0010 */
.L_x_21:
[----:B------:R-:W-:-:S04]  /*1e40*/  IMAD.MOV.U32 R29, RZ, RZ, 0x0 ;  /* 0x00000000ff1d7424 */ /* 0x000fc800078e00ff */
[----:B------:R-:W-:Y:S05]  /*1e50*/  RET.REL.NODEC R28 `(compute_p_neut_correlation) ;  /* 0xffffffe01c687950 */ /* 0x000fea0003c3ffff */
        .weak           $__internal_1_$__cuda_sm20_dsqrt_rn_f64_mediumpath_v1
        .type           $__internal_1_$__cuda_sm20_dsqrt_rn_f64_mediumpath_v1,@function
        .size           $__internal_1_$__cuda_sm20_dsqrt_rn_f64_mediumpath_v1,(.L_x_71 - $__internal_1_$__cuda_sm20_dsqrt_rn_f64_mediumpath_v1)
$__internal_1_$__cuda_sm20_dsqrt_rn_f64_mediumpath_v1:
[----:B------:R-:W-:Y:S01]  /*1e60*/  ISETP.GE.U32.AND P0, PT, R16, -0x3400000, PT ;  /* 0xfcc000001000780c */ /* 0x000fe20003f06070 */
[----:B------:R-:W-:Y:S01]  /*1e70*/  IMAD.MOV.U32 R5, RZ, RZ, R17 ;  /* 0x000000ffff057224 */ /* 0x000fe200078e0011 */
[----:B------:R-:W-:Y:S01]  /*1e80*/  MOV R11, R13 ;  /* 0x0000000d000b7202 */ /* 0x000fe20000000f00 */
[----:B------:R-:W-:Y:S02]  /*1e90*/  IMAD.MOV.U32 R16, RZ, RZ, R0 ;  /* 0x000000ffff107224 */ /* 0x000fe400078e0000 */
[----:B------:R-:W-:-:S08]  /*1ea0*/  IMAD.MOV.U32 R17, RZ, RZ, R19 ;  /* 0x000000ffff117224 */ /* 0x000fd000078e0013 */
[----:B------:R-:W-:Y:S05]  /*1eb0*/  @!P0 BRA `(.L_x_24) ;  /* 0x0000000000208947 */ /* 0x000fea0003800000 */
[----:B------:R-:W-:-:S10]  /*1ec0*/  DFMA.RM R4, R4, R16, R14 ;  /* 0x000000100404722b */ /* 0x000fd4000000400e */
[----:B------:R-:W-:-:S05]  /*1ed0*/  IADD3 R14, P0, PT, R4, 0x1, RZ ;  /* 0x00000001040e7810 */ /* 0x000fca0007f1e0ff */
[----:B------:R-:W-:-:S06]  /*1ee0*/  IMAD.X R15, RZ, RZ, R5, P0 ;  /* 0x000000ffff0f7224 */ /* 0x000fcc00000e0605 */
[----:B------:R-:W-:-:S08]  /*1ef0*/  DFMA.RP R10, -R4, R14, R10 ;  /* 0x0000000e040a722b */ /* 0x000fd0000000810a */
[----:B------:R-:W-:-:S06]  /*1f00*/  DSETP.GT.AND P0, PT, R10, RZ, PT ;  /* 0x000000ff0a00722a */ /* 0x000fcc0003f04000 */
[----:B------:R-:W-:Y:S02]  /*1f10*/  FSEL R4, R14, R4, P0 ;  /* 0x000000040e047208 */ /* 0x000fe40000000000 */
[----:B------:R-:W-:Y:S01]  /*1f20*/  FSEL R5, R15, R5, P0 ;  /* 0x000000050f057208 */ /* 0x000fe20000000000 */
[----:B------:R-:W-:Y:S06]  /*1f30*/  BRA `(.L_x_25) ;  /* 0x0000000000647947 */ /* 0x000fec0003800000 */
.L_x_24:
[----:B------:R-:W-:-:S14]  /*1f40*/  DSETP.NE.AND P0, PT, R10, RZ, PT ;  /* 0x000000ff0a00722a */ /* 0x000fdc0003f05000 */
[----:B------:R-:W-:Y:S05]  /*1f50*/  @!P0 BRA `(.L_x_26) ;  /* 0x0000000000588947 */ /* 0x000fea0003800000 */
[----:B------:R-:W-:-:S13]  /*1f60*/  ISETP.GE.AND P0, PT, R11, RZ, PT ;  /* 0x000000ff0b00720c */ /* 0x000fda0003f06270 */
[----:B------:R-:W-:Y:S02]  /*1f70*/  @!P0 IMAD.MOV.U32 R4, RZ, RZ, 0x0 ;  /* 0x00000000ff048424 */ /* 0x000fe400078e00ff */
[----:B------:R-:W-:Y:S01]  /*1f80*/  @!P0 IMAD.MOV.U32 R5, RZ, RZ, -0x80000 ;  /* 0xfff80000ff058424 */ /* 0x000fe200078e00ff */
[----:B------:R-:W-:Y:S06]  /*1f90*/  @!P0 BRA `(.L_x_25) ;  /* 0x00000000004c8947 */ /* 0x000fec0003800000 */
[----:B------:R-:W-:-:S13]  /*1fa0*/  ISETP.GT.AND P0, PT, R11, 0x7fefffff, PT ;  /* 0x7fefffff0b00780c */ /* 0x000fda0003f04270 */
[----:B------:R-:W-:Y:S05]  /*1fb0*/  @P0 BRA `(.L_x_26) ;  /* 0x0000000000400947 */ /* 0x000fea0003800000 */
[----:B------:R-:W-:Y:S01]  /*1fc0*/  DMUL R10, R10, 8.11296384146066816958e+31 ;  /* 0x469000000a0a7828 */ /* 0x000fe20000000000 */
[----:B------:R-:W-:Y:S01]  /*1fd0*/  MOV R4, RZ ;  /* 0x000000ff00047202 */ /* 0x000fe20000000f00 */
[----:B------:R-:W-:Y:S02]  /*1fe0*/  IMAD.MOV.U32 R16, RZ, RZ, 0x0 ;  /* 0x00000000ff107424 */ /* 0x000fe400078e00ff */
[----:B------:R-:W-:Y:S02]  /*1ff0*/  IMAD.MOV.U32 R17, RZ, RZ, 0x3fd80000 ;  /* 0x3fd80000ff117424 */ /* 0x000fe400078e00ff */
[----:B------:R-:W0:Y:S02]  /*2000*/  MUFU.RSQ64H R5, R11 ;  /* 0x0000000b00057308 */ /* 0x000e240000001c00 */
[----:B0-----:R-:W-:-:S08]  /*2010*/  DMUL R14, R4, R4 ;  /* 0x00000004040e7228 */ /* 0x001fd00000000000 */
[----:B------:R-:W-:-:S08]  /*2020*/  DFMA R14, R10, -R14, 1 ;  /* 0x3ff000000a0e742b */ /* 0x000fd0000000080e */
[----:B------:R-:W-:Y:S02]  /*2030*/  DFMA R16, R14, R16, 0.5 ;  /* 0x3fe000000e10742b */ /* 0x000fe40000000010 */
[----:B------:R-:W-:-:S08]  /*2040*/  DMUL R14, R4, R14 ;  /* 0x0000000e040e7228 */ /* 0x000fd00000000000 */
[----:B------:R-:W-:-:S08]  /*2050*/  DFMA R14, R16, R14, R4 ;  /* 0x0000000e100e722b */ /* 0x000fd00000000004 */
[----:B------:R-:W-:Y:S02]  /*2060*/  DMUL R4, R10, R14 ;  /* 0x0000000e0a047228 */ /* 0x000fe40000000000 */
[----:B------:R-:W-:-:S06]  /*2070*/  VIADD R15, R15, 0xfff00000 ;  /* 0xfff000000f0f7836 */ /* 0x000fcc0000000000 */
[----:B------:R-:W-:-:S08]  /*2080*/  DFMA R16, R4, -R4, R10 ;  /* 0x800000040410722b */ /* 0x000fd0000000000a */
[----:B------:R-:W-:-:S10]  /*2090*/  DFMA R4, R14, R16, R4 ;  /* 0x000000100e04722b */ /* 0x000fd40000000004 */
[----:B------:R-:W-:Y:S01]  /*20a0*/  VIADD R5, R5, 0xfcb00000 ;  /* 0xfcb0000005057836 */ /* 0x000fe20000000000 */
[----:B------:R-:W-:Y:S06]  /*20b0*/  BRA `(.L_x_25) ;  /* 0x0000000000047947 */ /* 0x000fec0003800000 */
.L_x_26:
[----:B------:R-:W-:-:S11]  /*20c0*/  DADD R4, R10, R10 ;  /* 0x000000000a047229 */ /* 0x000fd6000000000a */
.L_x_25:
[----:B------:R-:W-:-:S04]  /*20d0*/  IMAD.MOV.U32 R13, RZ, RZ, 0x0 ;  /* 0x00000000ff0d7424 */ /* 0x000fc800078e00ff */
[----:B------:R-:W-:Y:S05]  /*20e0*/  RET.REL.NODEC R12 `(compute_p_neut_correlation) ;  /* 0xffffffdc0cc47950 */ /* 0x000fea0003c3ffff */
.L_x_27:
[----:B------:R-:W-:-:S00]  /*20f0*/  BRA `(.L_x_27) ;  /* 0xfffffffc00fc7947 */ /* 0x000fc0000383ffff */
[----:B------:R-:W-:-:S00]  /*2100*/  NOP ;  /* 0x0000000000007918 */ /* 0x000fc00000000000 */
[----:B------:R-:W-:-:S00]  /*2110*/  NOP ;  /* 0x0000000000007918 */ /* 0x000fc00000000000 */
[----:B------:R-:W-:-:S00]  /*2120*/  NOP ;  /* 0x0000000000007918 */ /* 0x000fc00000000000 */
[----:B------:R-:W-:-:S00]  /*2130*/  NOP ;  /* 0x0000000000007918 */ /* 0x000fc00000000000 */
[----:B------:R-:W-:-:S00]  /*2140*/  NOP ;  /* 0x0000000000007918 */ /* 0x000fc00000000000 */
[----:B------:R-:W-:-:S00]  /*2150*/  NOP ;  /* 0x0000000000007918 */ /* 0x000fc00000000000 */
[----:B------:R-:W-:-:S00]  /*2160*/  NOP ;  /* 0x0000000000007918 */ /* 0x000fc00000000000 */
[----:B------:R-:W-:-:S00]  /*2170*/  NOP ;  /* 0x0000000000007918 */ /* 0x000fc00000000000 */
.L_x_71:


//--------------------- .text.compute_immunity_from_epitope_p_neut --------------------------
	.section	.text.compute_immunity_from_epitope_p_neut,"ax",@progbits
	.align	128
        .global         compute_immunity_from_epitope_p_neut
        .type           compute_immunity_from_epitope_p_neut,@function
        .size           compute_immunity_from_epitope_p_neut,(.L_x_74 - compute_immunity_from_epitope_p_neut)
        .other          compute_immunity_from_epitope_p_neut,@"STO_CUDA_ENTRY STV_DEFAULT"
compute_immunity_from_epitope_p_neut:
.text.compute_immunity_from_epitope_p_neut:
[----:B------:R-:W-:Y:S01]  /*0000*/  LDC R1, c[0x0][0x37c] ;  /* 0x0000df00ff017b82 */ /* 0x000fe20000000800 */
[----:B------:R-:W0:Y:S07]  /*0010*/  S2R R0, SR_CTAID.Y ;  /* 0x0000000000007919 */ /* 0x000e2e0000002600 */
[----:B------:R-:W0:Y:S08]  /*0020*/  LDC.64 R6, c[0x0][0x3a0] ;  /* 0x0000e800ff067b82 */ /* 0x000e300000000a00 */
[----:B------:R-:W1:Y:S01]  /*0030*/  S2UR UR6, SR_CTAID.X ;  /* 0x00000000000679c3 */ /* 0x000e620000002500 */
[----:B0-----:R-:W-:-:S04]  /*0040*/  ISETP.GE.AND P0, PT, R0, R7, PT ;  /* 0x000000070000720c */ /* 0x001fc80003f06270 */
[----:B-1----:R-:W-:-:S13]  /*0050*/  ISETP.LE.OR P0, PT, R6, UR6, P0 ;  /* 0x0000000606007c0c */ /* 0x002fda0008703670 */
[----:B------:R-:W-:Y:S05]  /*0060*/  @P0 EXIT ;  /* 0x000000000000094d */ /* 0x000fea0003800000 */
[----:B------:R-:W0:Y:S02]  /*0070*/  LDCU.64 UR4, c[0x0][0x3a8] ;  /* 0x00007500ff0477ac */ /* 0x000e240008000a00 */
[----:B0-----:R-:W-:-:S05]  /*0080*/  VIADD R2, R0, UR5 ;  /* 0x0000000500027c36 */ /* 0x001fca0008000000 */
[----:B------:R-:W-:-:S13]  /*0090*/  ISETP.GE.AND P0, PT, R2, UR4, PT ;  /* 0x0000000402007c0c */ /* 0x000fda000bf06270 */
[----:B------:R-:W-:Y:S05]  /*00a0*/  @P0 EXIT ;  /* 0x000000000000094d */ /* 0x000fea0003800000 */
[----:B------:R-:W0:Y:S01]  /*00b0*/  S2R R3, SR_TID.X ;  /* 0x0000000000037919 */ /* 0x000e220000002100 */
[----:B------:R-:W1:Y:S01]  /*00c0*/  LDC R4, c[0x0][0x360] ;  /* 0x0000d800ff047b82 */ /* 0x000e620000000800 */
[----:B------:R-:W2:Y:S01]  /*00d0*/  LDCU.64 UR8, c[0x0][0x358] ;  /* 0x00006b00ff0877ac */ /* 0x000ea20008000a00 */
[----:B------:R-:W-:Y:S01]  /*00e0*/  BSSY.RECONVERGENT B1, `(.L_x_28) ;  /* 0x000007e000017945 */ /* 0x000fe20003800200 */
[----:B------:R-:W-:Y:S02]  /*00f0*/  CS2R R10, SRZ ;  /* 0x00000000000a7805 */ /* 0x000fe4000001ff00 */
[----:B0-----:R-:W-:-:S13]  /*0100*/  ISETP.GE.U32.AND P0, PT, R3, R6, PT ;  /* 0x000000060300720c */ /* 0x001fda0003f06070 */
[----:B--2---:R-:W-:Y:S05]  /*0110*/  @P0 BRA `(.L_x_29) ;  /* 0x0000000400e80947 */ /* 0x004fea0003800000 */
[----:B------:R-:W0:Y:S01]  /*0120*/  LDC.64 R10, c[0x0][0x390] ;  /* 0x0000e400ff0a7b82 */ /* 0x000e220000000a00 */
[----:B------:R-:W-:Y:S01]  /*0130*/  VIMNMX.RELU R5, PT, PT, R2, 0x3e8, PT ;  /* 0x000003e802057848 */ /* 0x000fe20003fe1100 */
[----:B------:R-:W-:-:S04]  /*0140*/  IMAD.MOV.U32 R7, RZ, RZ, R3 ;  /* 0x000000ffff077224 */ /* 0x000fc800078e0003 */
[----:B------:R-:W-:-:S05]  /*0150*/  VIADD R9, R5, 0x1 ;  /* 0x0000000105097836 */ /* 0x000fca0000000000 */
[C---:B------:R-:W-:Y:S02]  /*0160*/  LOP3.LUT R6, R9.reuse, 0x7fc, RZ, 0xc0, !PT ;  /* 0x000007fc09067812 */ /* 0x040fe400078ec0ff */
[----:B------:R-:W-:-:S03]  /*0170*/  LOP3.LUT R9, R9, 0x3, RZ, 0xc0, !PT ;  /* 0x0000000309097812 */ /* 0x000fc600078ec0ff */
[----:B------:R-:W-:Y:S01]  /*0180*/  IMAD.MOV R22, RZ, RZ, -R6 ;  /* 0x000000ffff167224 */ /* 0x000fe200078e0a06 */
[----:B0-----:R-:W-:-:S05]  /*0190*/  IADD3 R5, P0, PT, R10, 0x10, RZ ;  /* 0x000000100a057810 */ /* 0x001fca0007f1e0ff */
[----:B------:R-:W-:Y:S01]  /*01a0*/  IMAD.X R8, RZ, RZ, R11, P0 ;  /* 0x000000ffff087224 */ /* 0x000fe200000e060b */
[----:B------:R-:W-:-:S07]  /*01b0*/  CS2R R10, SRZ ;  /* 0x00000000000a7805 */ /* 0x000fce000001ff00 */
.L_x_46:
[----:B------:R-:W0:Y:S08]  /*01c0*/  LDC R14, c[0x0][0x3a0] ;  /* 0x0000e800ff0e7b82 */ /* 0x000e300000000800 */
[----:B------:R-:W2:Y:S01]  /*01d0*/  LDC.64 R12, c[0x0][0x380] ;  /* 0x0000e000ff0c7b82 */ /* 0x000ea20000000a00 */
[----:B0-----:R-:W-:-:S04]  /*01e0*/  IMAD R15, R7, R14, UR6 ;  /* 0x00000006070f7e24 */ /* 0x001fc8000f8e020e */
[----:B--2---:R-:W-:-:S06]  /*01f0*/  IMAD.WIDE R12, R15, 0x4, R12 ;  /* 0x000000040f0c7825 */ /* 0x004fcc00078e020c */
[----:B------:R-:W2:Y:S01]  /*0200*/  LDG.E.CONSTANT R12, desc[UR8][R12.64] ;  /* 0x000000080c0c7981 */ /* 0x000ea2000c1e9900 */
[----:B------:R-:W-:Y:S01]  /*0210*/  ISETP.GE.AND P0, PT, R2, RZ, PT ;  /* 0x000000ff0200720c */ /* 0x000fe20003f06270 */
[----:B------:R-:W-:Y:S03]  /*0220*/  BSSY.RECONVERGENT B0, `(.L_x_30) ;  /* 0x0000065000007945 */ /* 0x000fe60003800200 */
[----:B--2---:R-:W-:-:S13]  /*0230*/  FSETP.LT.OR P0, PT, R12, 9.9999999392252902908e-09, !P0 ;  /* 0x322bcc770c00780b */ /* 0x004fda0004701400 */
[----:B------:R-:W-:Y:S05]  /*0240*/  @P0 BRA `(.L_x_31) ;  /* 0x0000000400880947 */ /* 0x000fea0003800000 */
[----:B------:R-:W0:Y:S01]  /*0250*/  LDCU UR4, c[0x0][0x3a8] ;  /* 0x00007500ff0477ac */ /* 0x000e220008000800 */
[----:B------:R-:W-:Y:S01]  /*0260*/  ISETP.GE.AND P0, PT, R2, 0x3, PT ;  /* 0x000000030200780c */ /* 0x000fe20003f06270 */
[----:B------:R-:W2:Y:S01]  /*0270*/  F2F.F64.F32 R12, R12 ;  /* 0x0000000c000c7310 */ /* 0x000ea20000201800 */
[----:B------:R-:W-:Y:S02]  /*0280*/  IMAD.MOV.U32 R16, RZ, RZ, RZ ;  /* 0x000000ffff107224 */ /* 0x000fe400078e00ff */
[----:B0-----:R-:W-:-:S09]  /*0290*/  IMAD R23, R7, UR4, RZ ;  /* 0x0000000407177c24 */ /* 0x001fd2000f8e02ff */
[----:B--2---:R-:W-:Y:S05]  /*02a0*/  @!P0 BRA `(.L_x_32) ;  /* 0x0000000000d48947 */ /* 0x004fea0003800000 */
[----:B------:R-:W0:Y:S01]  /*02b0*/  LDC.64 R14, c[0x0][0x388] ;  /* 0x0000e200ff0e7b82 */ /* 0x000e220000000a00 */
[----:B------:R-:W-:Y:S02]  /*02c0*/  IMAD.MOV.U32 R16, RZ, RZ, R5 ;  /* 0x000000ffff107224 */ /* 0x000fe400078e0005 */
[----:B------:R-:W-:Y:S02]  /*02d0*/  IMAD.MOV.U32 R17, RZ, RZ, R8 ;  /* 0x000000ffff117224 */ /* 0x000fe400078e0008 */
[----:B------:R-:W-:Y:S02]  /*02e0*/  IMAD.MOV.U32 R25, RZ, RZ, R23 ;  /* 0x000000ffff197224 */ /* 0x000fe400078e0017 */
[----:B------:R-:W-:-:S07]  /*02f0*/  IMAD.MOV.U32 R24, RZ, RZ, R22 ;  /* 0x000000ffff187224 */ /* 0x000fce00078e0016 */
.L_x_41:
[----:B0-----:R-:W-:-:S05]  /*0300*/  IMAD.WIDE R18, R25, 0x4, R14 ;  /* 0x0000000419127825 */ /* 0x001fca00078e020e */
[----:B------:R-:W2:Y:S01]  /*0310*/  LDG.E.CONSTANT R28, desc[UR8][R18.64] ;  /* 0x00000008121c7981 */ /* 0x000ea2000c1e9900 */
[----:B------:R-:W-:Y:S01]  /*0320*/  BSSY.RECONVERGENT B2, `(.L_x_33) ;  /* 0x0000008000027945 */ /* 0x000fe20003800200 */
[----:B--2---:R-:W-:-:S13]  /*0330*/  FSETP.GEU.AND P0, PT, R28, 0.0010000000474974513054, PT ;  /* 0x3a83126f1c00780b */ /* 0x004fda0003f0e000 */
[----:B------:R-:W-:Y:S05]  /*0340*/  @!P0 BRA `(.L_x_34) ;  /* 0x0000000000148947 */ /* 0x000fea0003800000 */
[----:B------:R-:W2:Y:S02]  /*0350*/  LDG.E.64.CONSTANT R20, desc[UR8][R16.64+-0x10] ;  /* 0xfffff00810147981 */ /* 0x000ea4000c1e9b00 */
[----:B--2---:R-:W-:-:S14]  /*0360*/  DSETP.GEU.AND P0, PT, R20, 1, PT ;  /* 0x3ff000001400742a */ /* 0x004fdc0003f0e000 */
[----:B------:R-:W0:Y:S02]  /*0370*/  @P0 F2F.F64.F32 R26, R28 ;  /* 0x0000001c001a0310 */ /* 0x000e240000201800 */
[----:B0-----:R-:W-:-:S08]  /*0380*/  @P0 DMUL R26, R20, R26 ;  /* 0x0000001a141a0228 */ /* 0x001fd00000000000 */
[----:B------:R-:W-:-:S11]  /*0390*/  @P0 DFMA R10, R12, R26, R10 ;  /* 0x0000001a0c0a022b */ /* 0x000fd6000000000a */
.L_x_34:
[----:B------:R-:W-:Y:S05]  /*03a0*/  BSYNC.RECONVERGENT B2 ;  /* 0x0000000000027941 */ /* 0x000fea0003800200 */
.L_x_33:
[----:B------:R-:W2:Y:S04]  /*03b0*/  LDG.E.CONSTANT R28, desc[UR8][R18.64+0x4] ;  /* 0x00000408121c7981 */ /* 0x000ea8000c1e9900 */
[----:B------:R-:W3:Y:S04]  /*03c0*/  LDG.E.CONSTANT R27, desc[UR8][R18.64+0x8] ;  /* 0x00000808121b7981 */ /* 0x000ee8000c1e9900 */
[----:B------:R-:W4:Y:S01]  /*03d0*/  LDG.E.CONSTANT R26, desc[UR8][R18.64+0xc] ;  /* 0x00000c08121a7981 */ /* 0x000f22000c1e9900 */
[----:B------:R-:W-:Y:S01]  /*03e0*/  VIADD R24, R24, 0x4 ;  /* 0x0000000418187836 */ /* 0x000fe20000000000 */
[----:B------:R-:W-:Y:S04]  /*03f0*/  BSSY.RECONVERGENT B2, `(.L_x_35) ;  /* 0x000000b000027945 */ /* 0x000fe80003800200 */
[----:B------:R-:W-:-:S02]  /*0400*/  ISETP.NE.AND P0, PT, R24, RZ, PT ;  /* 0x000000ff1800720c */ /* 0x000fc40003f05270 */
[----:B--2---:R-:W-:Y:S02]  /*0410*/  FSETP.GEU.AND P3, PT, R28, 0.0010000000474974513054, PT ;  /* 0x3a83126f1c00780b */ /* 0x004fe40003f6e000 */
[----:B---3--:R-:W-:Y:S02]  /*0420*/  FSETP.GEU.AND P1, PT, R27, 0.0010000000474974513054, PT ;  /* 0x3a83126f1b00780b */ /* 0x008fe40003f2e000 */
[----:B----4-:R-:W-:-:S09]  /*0430*/  FSETP.GEU.AND P2, PT, R26, 0.0010000000474974513054, PT ;  /* 0x3a83126f1a00780b */ /* 0x010fd20003f4e000 */
[----:B------:R-:W-:Y:S05]  /*0440*/  @!P3 BRA `(.L_x_36) ;  /* 0x000000000014b947 */ /* 0x000fea0003800000 */
[----:B------:R-:W2:Y:S02]  /*0450*/  LDG.E.64.CONSTANT R18, desc[UR8][R16.64+-0x8] ;  /* 0xfffff80810127981 */ /* 0x000ea4000c1e9b00 */
[----:B--2---:R-:W-:-:S14]  /*0460*/  DSETP.GEU.AND P3, PT, R18, 1, PT ;  /* 0x3ff000001200742a */ /* 0x004fdc0003f6e000 */
[----:B------:R-:W0:Y:S02]  /*0470*/  @P3 F2F.F64.F32 R20, R28 ;  /* 0x0000001c00143310 */ /* 0x000e240000201800 */
[----:B0-----:R-:W-:-:S08]  /*0480*/  @P3 DMUL R20, R18, R20 ;  /* 0x0000001412143228 */ /* 0x001fd00000000000 */
[----:B------:R-:W-:-:S11]  /*0490*/  @P3 DFMA R10, R12, R20, R10 ;  /* 0x000000140c0a322b */ /* 0x000fd6000000000a */
.L_x_36:
[----:B------:R-:W-:Y:S05]  /*04a0*/  BSYNC.RECONVERGENT B2 ;  /* 0x0000000000027941 */ /* 0x000fea0003800200 */
.L_x_35:
[----:B------:R-:W-:Y:S04]  /*04b0*/  BSSY.RECONVERGENT B2, `(.L_x_37) ;  /* 0x0000007000027945 */ /* 0x000fe80003800200 */
[----:B------:R-:W-:Y:S05]  /*04c0*/  @!P1 BRA `(.L_x_38) ;  /* 0x0000000000149947 */ /* 0x000fea0003800000 */
[----:B------:R-:W2:Y:S02]  /*04d0*/  LDG.E.64.CONSTANT R18, desc[UR8][R16.64] ;  /* 0x0000000810127981 */ /* 0x000ea4000c1e9b00 */
[----:B--2---:R-:W-:-:S14]  /*04e0*/  DSETP.GEU.AND P1, PT, R18, 1, PT ;  /* 0x3ff000001200742a */ /* 0x004fdc0003f2e000 */
[----:B------:R-:W0:Y:S02]  /*04f0*/  @P1 F2F.F64.F32 R20, R27 ;  /* 0x0000001b00141310 */ /* 0x000e240000201800 */
[----:B0-----:R-:W-:-:S08]  /*0500*/  @P1 DMUL R20, R18, R20 ;  /* 0x0000001412141228 */ /* 0x001fd00000000000 */
[----:B------:R-:W-:-:S11]  /*0510*/  @P1 DFMA R10, R12, R20, R10 ;  /* 0x000000140c0a122b */ /* 0x000fd6000000000a */
.L_x_38:
[----:B------:R-:W-:Y:S05]  /*0520*/  BSYNC.RECONVERGENT B2 ;  /* 0x0000000000027941 */ /* 0x000fea0003800200 */
.L_x_37:
[----:B------:R-:W-:Y:S04]  /*0530*/  BSSY.RECONVERGENT B2, `(.L_x_39) ;  /* 0x0000007000027945 */ /* 0x000fe80003800200 */
[----:B------:R-:W-:Y:S05]  /*0540*/  @!P2 BRA `(.L_x_40) ;  /* 0x000000000014a947 */ /* 0x000fea0003800000 */
[----:B------:R-:W2:Y:S02]  /*0550*/  LDG.E.64.CONSTANT R18, desc[UR8][R16.64+0x8] ;  /* 0x0000080810127981 */ /* 0x000ea4000c1e9b00 */
[----:B--2---:R-:W-:-:S14]  /*0560*/  DSETP.GEU.AND P1, PT, R18, 1, PT ;  /* 0x3ff000001200742a */ /* 0x004fdc0003f2e000 */
[----:B------:R-:W0:Y:S02]  /*0570*/  @P1 F2F.F64.F32 R26, R26 ;  /* 0x0000001a001a1310 */ /* 0x000e240000201800 */
[----:B0-----:R-:W-:-:S08]  /*0580*/  @P1 DMUL R18, R18, R26 ;  /* 0x0000001a12121228 */ /* 0x001fd00000000000 */
[----:B------:R-:W-:-:S11]  /*0590*/  @P1 DFMA R10, R12, R18, R10 ;  /* 0x000000120c0a122b */ /* 0x000fd6000000000a */
.L_x_40:
[----:B------:R-:W-:Y:S05]  /*05a0*/  BSYNC.RECONVERGENT B2 ;  /* 0x0000000000027941 */ /* 0x000fea0003800200 */
.L_x_39:
[----:B------:R-:W-:Y:S01]  /*05b0*/  IADD3 R16, P1, PT, R16, 0x20, RZ ;  /* 0x0000002010107810 */ /* 0x000fe20007f3e0ff */
[----:B------:R-:W-:-:S04]  /*05c0*/  VIADD R25, R25, 0x4 ;  /* 0x0000000419197836 */ /* 0x000fc80000000000 */
[----:B------:R-:W-:Y:S01]  /*05d0*/  IMAD.X R17, RZ, RZ, R17, P1 ;  /* 0x000000ffff117224 */ /* 0x000fe200008e0611 */
[----:B------:R-:W-:Y:S07]  /*05e0*/  @P0 BRA `(.L_x_41) ;  /* 0xfffffffc00440947 */ /* 0x000fee000383ffff */
[----:B------:R-:W-:-:S07]  /*05f0*/  IMAD.MOV.U32 R16, RZ, RZ, R6 ;  /* 0x000000ffff107224 */ /* 0x000fce00078e0006 */
.L_x_32:
[----:B------:R-:W-:-:S13]  /*0600*/  ISETP.NE.AND P0, PT, R9, RZ, PT ;  /* 0x000000ff0900720c */ /* 0x000fda0003f05270 */
[----:B------:R-:W-:Y:S05]  /*0610*/  @!P0 BRA `(.L_x_31) ;  /* 0x0000000000948947 */ /* 0x000fea0003800000 */
[----:B------:R-:W0:Y:S01]  /*0620*/  LDC.64 R18, c[0x0][0x388] ;  /* 0x0000e200ff127b82 */ /* 0x000e220000000a00 */
[----:B------:R-:W-:-:S07]  /*0630*/  IMAD.IADD R23, R23, 0x1, R16 ;  /* 0x0000000117177824 */ /* 0x000fce00078e0210 */
[----:B------:R-:W2:Y:S01]  /*0640*/  LDC.64 R14, c[0x0][0x390] ;  /* 0x0000e400ff0e7b82 */ /* 0x000ea20000000a00 */
[----:B0-----:R-:W-:-:S05]  /*0650*/  IMAD.WIDE R18, R23, 0x4, R18 ;  /* 0x0000000417127825 */ /* 0x001fca00078e0212 */
[----:B------:R-:W3:Y:S01]  /*0660*/  LDG.E.CONSTANT R23, desc[UR8][R18.64] ;  /* 0x0000000812177981 */ /* 0x000ee2000c1e9900 */
[----:B------:R-:W-:Y:S01]  /*0670*/  BSSY.RECONVERGENT B2, `(.L_x_42) ;  /* 0x000000a000027945 */ /* 0x000fe20003800200 */
[----:B------:R-:W-:Y:S01]  /*0680*/  ISETP.NE.AND P1, PT, R9, 0x1, PT ;  /* 0x000000010900780c */ /* 0x000fe20003f25270 */
[----:B--2---:R-:W-:Y:S01]  /*0690*/  IMAD.WIDE.U32 R14, R16, 0x8, R14 ;  /* 0x00000008100e7825 */ /* 0x004fe200078e000e */
[----:B---3--:R-:W-:-:S13]  /*06a0*/  FSETP.GEU.AND P0, PT, R23, 0.0010000000474974513054, PT ;  /* 0x3a83126f1700780b */ /* 0x008fda0003f0e000 */
[----:B------:R-:W-:Y:S05]  /*06b0*/  @!P0 BRA `(.L_x_43) ;  /* 0x0000000000148947 */ /* 0x000fea0003800000 */
[----:B------:R-:W2:Y:S02]  /*06c0*/  LDG.E.64.CONSTANT R16, desc[UR8][R14.64] ;  /* 0x000000080e107981 */ /* 0x000ea4000c1e9b00 */
[----:B--2---:R-:W-:-:S14]  /*06d0*/  DSETP.GEU.AND P0, PT, R16, 1, PT ;  /* 0x3ff000001000742a */ /* 0x004fdc0003f0e000 */
[----:B------:R-:W0:Y:S02]  /*06e0*/  @P0 F2F.F64.F32 R20, R23 ;  /* 0x0000001700140310 */ /* 0x000e240000201800 */
[----:B0-----:R-:W-:-:S08]  /*06f0*/  @P0 DMUL R20, R16, R20 ;  /* 0x0000001410140228 */ /* 0x001fd00000000000 */
[----:B------:R-:W-:-:S11]  /*0700*/  @P0 DFMA R10, R12, R20, R10 ;  /* 0x000000140c0a022b */ /* 0x000fd6000000000a */
.L_x_43:
[----:B------:R-:W-:Y:S05]  /*0710*/  BSYNC.RECONVERGENT B2 ;  /* 0x0000000000027941 */ /* 0x000fea0003800200 */
.L_x_42:
[----:B------:R-:W-:Y:S05]  /*0720*/  @!P1 BRA `(.L_x_31) ;  /* 0x0000000000509947 */ /* 0x000fea0003800000 */
[----:B------:R-:W2:Y:S01]  /*0730*/  LDG.E.CONSTANT R23, desc[UR8][R18.64+0x4] ;  /* 0x0000040812177981 */ /* 0x000ea2000c1e9900 */
[----:B------:R-:W-:Y:S01]  /*0740*/  BSSY.RECONVERGENT B2, `(.L_x_44) ;  /* 0x0000009000027945 */ /* 0x000fe20003800200 */
[----:B------:R-:W-:Y:S02]  /*0750*/  ISETP.NE.AND P1, PT, R9, 0x2, PT ;  /* 0x000000020900780c */ /* 0x000fe40003f25270 */
[----:B--2---:R-:W-:-:S13]  /*0760*/  FSETP.GEU.AND P0, PT, R23, 0.0010000000474974513054, PT ;  /* 0x3a83126f1700780b */ /* 0x004fda0003f0e000 */
[----:B------:R-:W-:Y:S05]  /*0770*/  @!P0 BRA `(.L_x_45) ;  /* 0x0000000000148947 */ /* 0x000fea0003800000 */
[----:B------:R-:W2:Y:S02]  /*0780*/  LDG.E.64.CONSTANT R16, desc[UR8][R14.64+0x8] ;  /* 0x000008080e107981 */ /* 0x000ea4000c1e9b00 */
[----:B--2---:R-:W-:-:S14]  /*0790*/  DSETP.GEU.AND P0, PT, R16, 1, PT ;  /* 0x3ff000001000742a */ /* 0x004fdc0003f0e000 */
[----:B------:R-:W0:Y:S02]  /*07a0*/  @P0 F2F.F64.F32 R20, R23 ;  /* 0x0000001700140310 */ /* 0x000e240000201800 */
[----:B0-----:R-:W-:-:S08]  /*07b0*/  @P0 DMUL R20, R16, R20 ;  /* 0x0000001410140228 */ /* 0x001fd00000000000 */
[----:B------:R-:W-:-:S11]  /*07c0*/  @P0 DFMA R10, R12, R20, R10 ;  /* 0x000000140c0a022b */ /* 0x000fd6000000000a */
.L_x_45:
[----:B------:R-:W-:Y:S05]  /*07d0*/  BSYNC.RECONVERGENT B2 ;  /* 0x0000000000027941 */ /* 0x000fea0003800200 */
.L_x_44:
[----:B------:R-:W-:Y:S05]  /*07e0*/  @!P1 BRA `(.L_x_31) ;  /* 0x0000000000209947 */ /* 0x000fea0003800000 */
[----:B------:R-:W2:Y:S02]  /*07f0*/  LDG.E.CONSTANT R18, desc[UR8][R18.64+0x8] ;  /* 0x0000080812127981 */ /* 0x000ea4000c1e9900 */
[----:B--2---:R-:W-:-:S13]  /*0800*/  FSETP.GEU.AND P0, PT, R18, 0.0010000000474974513054, PT ;  /* 0x3a83126f1200780b */ /* 0x004fda0003f0e000 */
[----:B------:R-:W-:Y:S05]  /*0810*/  @!P0 BRA `(.L_x_31) ;  /* 0x0000000000148947 */ /* 0x000fea0003800000 */
[----:B------:R-:W2:Y:S02]  /*0820*/  LDG.E.64.CONSTANT R14, desc[UR8][R14.64+0x10] ;  /* 0x000010080e0e7981 */ /* 0x000ea4000c1e9b00 */
[----:B--2---:R-:W-:-:S14]  /*0830*/  DSETP.GEU.AND P0, PT, R14, 1, PT ;  /* 0x3ff000000e00742a */ /* 0x004fdc0003f0e000 */
[----:B------:R-:W0:Y:S02]  /*0840*/  @P0 F2F.F64.F32 R16, R18 ;  /* 0x0000001200100310 */ /* 0x000e240000201800 */
[----:B0-----:R-:W-:-:S08]  /*0850*/  @P0 DMUL R16, R14, R16 ;  /* 0x000000100e100228 */ /* 0x001fd00000000000 */
[----:B------:R-:W-:-:S11]  /*0860*/  @P0 DFMA R10, R12, R16, R10 ;  /* 0x000000100c0a022b */ /* 0x000fd6000000000a */
.L_x_31:
[----:B------:R-:W-:Y:S05]  /*0870*/  BSYNC.RECONVERGENT B0 ;  /* 0x0000000000007941 */ /* 0x000fea0003800200 */
.L_x_30:
[----:B------:R-:W0:Y:S01]  /*0880*/  LDCU UR4, c[0x0][0x3a0] ;  /* 0x00007400ff0477ac */ /* 0x000e220008000800 */
[----:B-1----:R-:W-:-:S05]  /*0890*/  IMAD.IADD R7, R4, 0x1, R7 ;  /* 0x0000000104077824 */ /* 0x002fca00078e0207 */
[----:B0-----:R-:W-:-:S13]  /*08a0*/  ISETP.GE.AND P0, PT, R7, UR4, PT ;  /* 0x0000000407007c0c */ /* 0x001fda000bf06270 */
[----:B------:R-:W-:Y:S05]  /*08b0*/  @!P0 BRA `(.L_x_46) ;  /* 0xfffffff800408947 */ /* 0x000fea000383ffff */
.L_x_29:
[----:B------:R-:W-:Y:S05]  /*08c0*/  BSYNC.RECONVERGENT B1 ;  /* 0x0000000000017941 */ /* 0x000fea0003800200 */
.L_x_28:
[----:B------:R-:W0:Y:S01]  /*08d0*/  S2UR UR5, SR_CgaCtaId ;  /* 0x00000000000579c3 */ /* 0x000e220000008800 */
[----:B------:R-:W-:Y:S01]  /*08e0*/  UMOV UR4, 0x400 ;  /* 0x0000040000047882 */ /* 0x000fe20000000000 */
[----:B-1----:R-:W-:Y:S02]  /*08f0*/  ISETP.GE.U32.AND P0, PT, R4, 0x42, PT ;  /* 0x000000420400780c */ /* 0x002fe40003f06070 */
[----:B------:R-:W-:Y:S01]  /*0900*/  ISETP.GT.U32.AND P1, PT, R3, 0x1f, PT ;  /* 0x0000001f0300780c */ /* 0x000fe20003f24070 */
[----:B0-----:R-:W-:-:S06]  /*0910*/  ULEA UR4, UR5, UR4, 0x18 ;  /* 0x0000000405047291 */ /* 0x001fcc000f8ec0ff */
[----:B------:R-:W-:-:S05]  /*0920*/  LEA R5, R3, UR4, 0x3 ;  /* 0x0000000403057c11 */ /* 0x000fca000f8e18ff */
[----:B------:R0:W-:Y:S01]  /*0930*/  STS.64 [R5], R10 ;  /* 0x0000000a05007388 */ /* 0x0001e20000000a00 */
[----:B------:R-:W-:Y:S06]  /*0940*/  BAR.SYNC.DEFER_BLOCKING 0x0 ;  /* 0x0000000000007b1d */ /* 0x000fec0000010000 */
[----:B------:R-:W-:Y:S05]  /*0950*/  @!P0 BRA `(.L_x_47) ;  /* 0x0000000000308947 */ /* 0x000fea0003800000 */
[----:B------:R-:W-:-:S07]  /*0960*/  IMAD.MOV.U32 R2, RZ, RZ, R4 ;  /* 0x000000ffff027224 */ /* 0x000fce00078e0004 */
.L_x_48:
[----:B------:R-:W-:-:S04]  /*0970*/  SHF.R.U32.HI R12, RZ, 0x1, R2 ;  /* 0x00000001ff0c7819 */ /* 0x000fc80000011602 */
[----:B------:R-:W-:-:S13]  /*0980*/  ISETP.GE.U32.AND P0, PT, R3, R12, PT ;  /* 0x0000000c0300720c */ /* 0x000fda0003f06070 */
[----:B0-----:R-:W-:Y:S01]  /*0990*/  @!P0 IMAD R10, R12, 0x8, R5 ;  /* 0x000000080c0a8824 */ /* 0x001fe200078e0205 */
[----:B------:R-:W-:Y:S04]  /*09a0*/  @!P0 LDS.64 R8, [R5] ;  /* 0x0000000005088984 */ /* 0x000fe80000000a00 */
[----:B------:R-:W0:Y:S02]  /*09b0*/  @!P0 LDS.64 R6, [R10] ;  /* 0x000000000a068984 */ /* 0x000e240000000a00 */
[----:B0-----:R-:W-:-:S07]  /*09c0*/  @!P0 DADD R6, R6, R8 ;  /* 0x0000000006068229 */ /* 0x001fce0000000008 */
[----:B------:R1:W-:Y:S01]  /*09d0*/  @!P0 STS.64 [R5], R6 ;  /* 0x0000000605008388 */ /* 0x0003e20000000a00 */
[----:B------:R-:W-:Y:S01]  /*09e0*/  BAR.SYNC.DEFER_BLOCKING 0x0 ;  /* 0x0000000000007b1d */ /* 0x000fe20000010000 */
[----:B------:R-:W-:Y:S01]  /*09f0*/  ISETP.GT.U32.AND P0, PT, R2, 0x83, PT ;  /* 0x000000830200780c */ /* 0x000fe20003f04070 */
[----:B------:R-:W-:-:S12]  /*0a00*/  IMAD.MOV.U32 R2, RZ, RZ, R12 ;  /* 0x000000ffff027224 */ /* 0x000fd800078e000c */
[----:B-1----:R-:W-:Y:S05]  /*0a10*/  @P0 BRA `(.L_x_48) ;  /* 0xfffffffc00d40947 */ /* 0x002fea000383ffff */
.L_x_47:
[----:B------:R-:W-:Y:S05]  /*0a20*/  @P1 EXIT ;  /* 0x000000000000194d */ /* 0x000fea0003800000 */
[----:B------:R-:W-:-:S13]  /*0a30*/  ISETP.GE.U32.AND P0, PT, R4, 0x40, PT ;  /* 0x000000400400780c */ /* 0x000fda0003f06070 */
[----:B------:R-:W-:Y:S04]  /*0a40*/  @P0 LDS.64 R6, [R5+0x100] ;  /* 0x0001000005060984 */ /* 0x000fe80000000a00 */
[----:B------:R-:W1:Y:S02]  /*0a50*/  @P0 LDS.64 R8, [R5] ;  /* 0x0000000005080984 */ /* 0x000e640000000a00 */
[----:B-1----:R-:W-:-:S07]  /*0a60*/  @P0 DADD R6, R6, R8 ;  /* 0x0000000006060229 */ /* 0x002fce0000000008 */
[----:B------:R1:W-:Y:S01]  /*0a70*/  @P0 STS.64 [R5], R6 ;  /* 0x0000000605000388 */ /* 0x0003e20000000a00 */
[----:B------:R-:W-:Y:S05]  /*0a80*/  @P0 BRA `(.L_x_49) ;  /* 0x0000000000080947 */ /* 0x000fea0003800000 */
[----:B------:R-:W-:-:S13]  /*0a90*/  ISETP.GE.U32.AND P0, PT, R4, 0x20, PT ;  /* 0x000000200400780c */ /* 0x000fda0003f06070 */
[----:B------:R-:W-:Y:S05]  /*0aa0*/  @!P0 BRA `(.L_x_50) ;  /* 0x0000000000148947 */ /* 0x000fea0003800000 */
.L_x_49:
[----:B-1----:R-:W-:Y:S04]  /*0ab0*/  LDS.64 R6, [R5+0x80] ;  /* 0x0000800005067984 */ /* 0x002fe80000000a00 */
[----:B------:R-:W1:Y:S02]  /*0ac0*/  LDS.64 R8, [R5] ;  /* 0x0000000005087984 */ /* 0x000e640000000a00 */
[----:B-1----:R-:W-:-:S07]  /*0ad0*/  DADD R6, R6, R8 ;  /* 0x0000000006067229 */ /* 0x002fce0000000008 */
[----:B------:R2:W-:Y:S01]  /*0ae0*/  STS.64 [R5], R6 ;  /* 0x0000000605007388 */ /* 0x0005e20000000a00 */
[----:B------:R-:W-:Y:S05]  /*0af0*/  BRA `(.L_x_51) ;  /* 0x0000000000087947 */ /* 0x000fea0003800000 */
.L_x_50:
[----:B------:R-:W-:-:S13]  /*0b00*/  ISETP.GE.U32.AND P0, PT, R4, 0x10, PT ;  /* 0x000000100400780c */ /* 0x000fda0003f06070 */
[----:B------:R-:W-:Y:S05]  /*0b10*/  @!P0 BRA `(.L_x_52) ;  /* 0x0000000000148947 */ /* 0x000fea0003800000 */
.L_x_51:
[----:B-12---:R-:W-:Y:S04]  /*0b20*/  LDS.64 R6, [R5+0x40] ;  /* 0x0000400005067984 */ /* 0x006fe80000000a00 */
[----:B------:R-:W1:Y:S02]  /*0b30*/  LDS.64 R8, [R5] ;  /* 0x0000000005087984 */ /* 0x000e640000000a00 */
[----:B-1----:R-:W-:-:S07]  /*0b40*/  DADD R6, R6, R8 ;  /* 0x0000000006067229 */ /* 0x002fce0000000008 */
[----:B------:R2:W-:Y:S01]  /*0b50*/  STS.64 [R5], R6 ;  /* 0x0000000605007388 */ /* 0x0005e20000000a00 */
[----:B------:R-:W-:Y:S05]  /*0b60*/  BRA `(.L_x_53) ;  /* 0x0000000000087947 */ /* 0x000fea0003800000 */
.L_x_52:
[----:B------:R-:W-:-:S13]  /*0b70*/  ISETP.GE.U32.AND P0, PT, R4, 0x8, PT ;  /* 0x000000080400780c */ /* 0x000fda0003f06070 */
[----:B------:R-:W-:Y:S05]  /*0b80*/  @!P0 BRA `(.L_x_54) ;  /* 0x0000000000148947 */ /* 0x000fea0003800000 */
.L_x_53:
[----:B-12---:R-:W-:Y:S04]  /*0b90*/  LDS.64 R6, [R5+0x20] ;  /* 0x0000200005067984 */ /* 0x006fe80000000a00 */
[----:B------:R-:W1:Y:S02]  /*0ba0*/  LDS.64 R8, [R5] ;  /* 0x0000000005087984 */ /* 0x000e640000000a00 */
[----:B-1----:R-:W-:-:S07]  /*0bb0*/  DADD R6, R6, R8 ;  /* 0x0000000006067229 */ /* 0x002fce0000000008 */
[----:B------:R2:W-:Y:S01]  /*0bc0*/  STS.64 [R5], R6 ;  /* 0x0000000605007388 */ /* 0x0005e20000000a00 */
[----:B------:R-:W-:Y:S05]  /*0bd0*/  BRA `(.L_x_55) ;  /* 0x0000000000087947 */ /* 0x000fea0003800000 */
.L_x_54:
[----:B------:R-:W-:-:S13]  /*0be0*/  ISETP.GE.U32.AND P0, PT, R4, 0x4, PT ;  /* 0x000000040400780c */ /* 0x000fda0003f06070 */
[----:B------:R-:W-:Y:S05]  /*0bf0*/  @!P0 BRA `(.L_x_56) ;  /* 0x0000000000148947 */ /* 0x000fea0003800000 */
.L_x_55:
[----:B-12---:R-:W-:Y:S04]  /*0c00*/  LDS.64 R6, [R5+0x10] ;  /* 0x0000100005067984 */ /* 0x006fe80000000a00 */
[----:B------:R-:W1:Y:S02]  /*0c10*/  LDS.64 R8, [R5] ;  /* 0x0000000005087984 */ /* 0x000e640000000a00 */
[----:B-1----:R-:W-:-:S07]  /*0c20*/  DADD R6, R6, R8 ;  /* 0x0000000006067229 */ /* 0x002fce0000000008 */
[----:B------:R2:W-:Y:S01]  /*0c30*/  STS.64 [R5], R6 ;  /* 0x0000000605007388 */ /* 0x0005e20000000a00 */
[----:B------:R-:W-:Y:S05]  /*0c40*/  BRA `(.L_x_57) ;  /* 0x0000000000087947 */ /* 0x000fea0003800000 */
.L_x_56:
[----:B------:R-:W-:-:S13]  /*0c50*/  ISETP.GE.U32.AND P0, PT, R4, 0x2, PT ;  /* 0x000000020400780c */ /* 0x000fda0003f06070 */
[----:B------:R-:W-:Y:S05]  /*0c60*/  @!P0 BRA `(.L_x_58) ;  /* 0x0000000000108947 */ /* 0x000fea0003800000 */
.L_x_57:
[----:B-12---:R-:W-:Y:S04]  /*0c70*/  LDS.64 R6, [R5+0x8] ;  /* 0x0000080005067984 */ /* 0x006fe80000000a00 */
[----:B------:R-:W1:Y:S02]  /*0c80*/  LDS.64 R8, [R5] ;  /* 0x0000000005087984 */ /* 0x000e640000000a00 */
[----:B-1----:R-:W-:-:S07]  /*0c90*/  DADD R6, R6, R8 ;  /* 0x0000000006067229 */ /* 0x002fce0000000008 */
[----:B------:R2:W-:Y:S04]  /*0ca0*/  STS.64 [R5], R6 ;  /* 0x0000000605007388 */ /* 0x0005e80000000a00 */
.L_x_58:
[----:B------:R-:W-:-:S13]  /*0cb0*/  ISETP.NE.AND P0, PT, R3, RZ, PT ;  /* 0x000000ff0300720c */ /* 0x000fda0003f05270 */
[----:B------:R-:W-:Y:S05]  /*0cc0*/  @P0 EXIT ;  /* 0x000000000000094d */ /* 0x000fea0003800000 */
[----:B------:R-:W3:Y:S01]  /*0cd0*/  S2UR UR5, SR_CgaCtaId ;  /* 0x00000000000579c3 */ /* 0x000ee20000008800 */
[----:B------:R-:W-:-:S07]  /*0ce0*/  UMOV UR4, 0x400 ;  /* 0x0000040000047882 */ /* 0x000fce0000000000 */
[----:B-12---:R-:W1:Y:S08]  /*0cf0*/  LDC R7, c[0x0][0x3a4] ;  /* 0x0000e900ff077b82 */ /* 0x006e700000000800 */
[----:B0-----:R-:W0:Y:S01]  /*0d00*/  LDC.64 R4, c[0x0][0x398] ;  /* 0x0000e600ff047b82 */ /* 0x001e220000000a00 */
[----:B---3--:R-:W-:Y:S01]  /*0d10*/  ULEA UR4, UR5, UR4, 0x18 ;  /* 0x0000000405047291 */ /* 0x008fe2000f8ec0ff */
[----:B-1----:R-:W-:-:S08]  /*0d20*/  IMAD R7, R7, UR6, R0 ;  /* 0x0000000607077c24 */ /* 0x002fd0000f8e0200 */
[----:B------:R-:W1:Y:S01]  /*0d30*/  LDS.64 R2, [UR4] ;  /* 0x00000004ff027984 */ /* 0x000e620008000a00 */
[----:B0-----:R-:W-:-:S05]  /*0d40*/  IMAD.WIDE.U32 R4, R7, 0x8, R4 ;  /* 0x0000000807047825 */ /* 0x001fca00078e0004 */
[----:B-1----:R-:W-:Y:S01]  /*0d50*/  STG.E.64 desc[UR8][R4.64], R2 ;  /* 0x0000000204007986 */ /* 0x002fe2000c101b08 */
[----:B------:R-:W-:Y:S05]  /*0d60*/  EXIT ;  /* 0x000000000000794d */ /* 0x000fea0003800000 */
.L_x_59:
        /* <DEDUP_REMOVED lines=9> */
.L_x_74:


//--------------------- .text.compute_epitope_p_neut --------------------------
	.section	.text.compute_epitope_p_neut,"ax",@progbits
	.align	128
        .global         compute_epitope_p_neut
        .type           compute_epitope_p_neut,@function
        .size           compute_epitope_p_neut,(.L_x_72 - compute_epitope_p_neut)
        .other          compute_epitope_p_neut,@"STO_CUDA_ENTRY STV_DEFAULT"
compute_epitope_p_neut:
.text.compute_epitope_p_neut:
[----:B------:R-:W-:Y:S01]  /*0000*/  LDC R1, c[0x0][0x37c] ;  /* 0x0000df00ff017b82 */ /* 0x000fe20000000800 */
[----:B------:R-:W0:Y:S01]  /*0010*/  S2R R8, SR_CTAID.X ;  /* 0x0000000000087919 */ /* 0x000e220000002500 */
[----:B------:R-:W1:Y:S01]  /*0020*/  LDCU UR4, c[0x0][0x39c] ;  /* 0x00007380ff0477ac */ /* 0x000e620008000800 */
[----:B------:R-:W0:Y:S02]  /*0030*/  S2R R9, SR_CTAID.Y ;  /* 0x0000000000097919 */ /* 0x000e240000002600 */
[----:B0-----:R-:W-:-:S04]  /*0040*/  VIMNMX R0, PT, PT, R8, R9, !PT ;  /* 0x0000000908007248 */ /* 0x001fc80007fe0100 */
[----:B-1----:R-:W-:-:S13]  /*0050*/  ISETP.GE.AND P0, PT, R0, UR4, PT ;  /* 0x0000000400007c0c */ /* 0x002fda000bf06270 */
[----:B------:R-:W-:Y:S05]  /*0060*/  @P0 EXIT ;  /* 0x000000000000094d */ /* 0x000fea0003800000 */
[----:B------:R-:W0:Y:S01]  /*0070*/  LDC.64 R4, c[0x0][0x380] ;  /* 0x0000e000ff047b82 */ /* 0x000e220000000a00 */
[----:B------:R-:W1:Y:S01]  /*0080*/  LDCU.64 UR4, c[0x0][0x358] ;  /* 0x00006b00ff0477ac */ /* 0x000e620008000a00 */
[----:B------:R-:W-:Y:S02]  /*0090*/  IMAD R7, R8, 0xb, RZ ;  /* 0x0000000b08077824 */ /* 0x000fe400078e02ff */
[----:B------:R-:W-:-:S04]  /*00a0*/  IMAD R11, R9, 0xb, RZ ;  /* 0x0000000b090b7824 */ /* 0x000fc800078e02ff */
[----:B------:R-:W2:Y:S01]  /*00b0*/  LDC.64 R2, c[0x0][0x390] ;  /* 0x0000e400ff027b82 */ /* 0x000ea20000000a00 */
[----:B0-----:R-:W-:-:S04]  /*00c0*/  IMAD.WIDE.U32 R6, R7, 0x4, R4 ;  /* 0x0000000407067825 */ /* 0x001fc800078e0004 */
[----:B------:R-:W-:Y:S01]  /*00d0*/  IMAD.WIDE.U32 R4, R11, 0x4, R4 ;  /* 0x000000040b047825 */ /* 0x000fe200078e0004 */
[----:B-1----:R-:W3:Y:S04]  /*00e0*/  LDG.E.CONSTANT R0, desc[UR4][R6.64] ;  /* 0x0000000406007981 */ /* 0x002ee8000c1e9900 */
[----:B------:R-:W3:Y:S04]  /*00f0*/  LDG.E.CONSTANT R15, desc[UR4][R4.64] ;  /* 0x00000004040f7981 */ /* 0x000ee8000c1e9900 */
[----:B--2---:R-:W2:Y:S04]  /*0100*/  LDG.E.CONSTANT R21, desc[UR4][R2.64] ;  /* 0x0000000402157981 */ /* 0x004ea8000c1e9900 */
[----:B------:R-:W4:Y:S04]  /*0110*/  LDG.E.CONSTANT R10, desc[UR4][R6.64+0x4] ;  /* 0x00000404060a7981 */ /* 0x000f28000c1e9900 */
[----:B------:R-:W4:Y:S04]  /*0120*/  LDG.E.CONSTANT R17, desc[UR4][R4.64+0x4] ;  /* 0x0000040404117981 */ /* 0x000f28000c1e9900 */
[----:B------:R-:W5:Y:S04]  /*0130*/  LDG.E.CONSTANT R16, desc[UR4][R2.64+0x4] ;  /* 0x0000040402107981 */ /* 0x000f68000c1e9900 */
        /* <DEDUP_REMOVED lines=14> */
[----:B------:R-:W5:Y:S01]  /*0220*/  LDG.E.CONSTANT R23, desc[UR4][R6.64+0x28] ;  /* 0x0000280406177981 */ /* 0x000f62000c1e9900 */
[----:B---3--:R-:W-:-:S03]  /*0230*/  FADD R0, R0, -R15 ;  /* 0x8000000f00007221 */ /* 0x008fc60000000000 */
[----:B------:R-:W3:Y:S01]  /*0240*/  LDG.E.CONSTANT R15, desc[UR4][R6.64+0x24] ;  /* 0x00002404060f7981 */ /* 0x000ee2000c1e9900 */
[----:B--2---:R-:W-:-:S04]  /*0250*/  FMUL R21, R0, R21 ;  /* 0x0000001500157220 */ /* 0x004fc80000400000 */
[----:B------:R-:W-:Y:S02]  /*0260*/  FFMA R0, R0, R21, RZ ;  /* 0x0000001500007223 */ /* 0x000fe400000000ff */
[----:B------:R-:W2:Y:S01]  /*0270*/  LDG.E.CONSTANT R21, desc[UR4][R4.64+0x14] ;  /* 0x0000140404157981 */ /* 0x000ea2000c1e9900 */
[----:B----4-:R-:W-:-:S03]  /*0280*/  FADD R17, R10, -R17 ;  /* 0x800000110a117221 */ /* 0x010fc60000000000 */
[----:B------:R-:W4:Y:S01]  /*0290*/  LDG.E.CONSTANT R10, desc[UR4][R2.64+0xc] ;  /* 0x00000c04020a7981 */ /* 0x000f22000c1e9900 */
[----:B-----5:R-:W-:-:S04]  /*02a0*/  FMUL R16, R17, R16 ;  /* 0x0000001011107220 */ /* 0x020fc80000400000 */
[----:B------:R-:W-:Y:S02]  /*02b0*/  FFMA R0, R17, R16, R0 ;  /* 0x0000001011007223 */ /* 0x000fe40000000000 */
[----:B------:R-:W5:Y:S01]  /*02c0*/  LDG.E.CONSTANT R16, desc[UR4][R4.64+0x1c] ;  /* 0x00001c0404107981 */ /* 0x000f62000c1e9900 */
[----:B------:R-:W-:-:S03]  /*02d0*/  FADD R19, R14, -R19 ;  /* 0x800000130e137221 */ /* 0x000fc60000000000 */
[----:B------:R-:W3:Y:S01]  /*02e0*/  LDG.E.CONSTANT R17, desc[UR4][R6.64+0x20] ;  /* 0x0000200406117981 */ /* 0x000ee2000c1e9900 */
[----:B------:R-:W-:-:S03]  /*02f0*/  FMUL R14, R19, R13 ;  /* 0x0000000d130e7220 */ /* 0x000fc60000400000 */
[----:B------:R-:W5:Y:S01]  /*0300*/  LDG.E.CONSTANT R13, desc[UR4][R4.64+0x18] ;  /* 0x00001804040d7981 */ /* 0x000f62000c1e9900 */
[----:B------:R-:W-:-:S03]  /*0310*/  FFMA R14, R19, R14, R0 ;  /* 0x0000000e130e7223 */ /* 0x000fc60000000000 */
[----:B------:R-:W3:Y:S04]  /*0320*/  LDG.E.CONSTANT R0, desc[UR4][R2.64+0x18] ;  /* 0x0000180402007981 */ /* 0x000ee8000c1e9900 */
[----:B------:R0:W3:Y:S01]  /*0330*/  LDG.E.CONSTANT R19, desc[UR4][R6.64+0x1c] ;  /* 0x00001c0406137981 */ /* 0x0000e2000c1e9900 */
[----:B------:R-:W-:-:S03]  /*0340*/  FADD R27, R27, -R26 ;  /* 0x8000001a1b1b7221 */ /* 0x000fc60000000000 */
[----:B------:R-:W3:Y:S01]  /*0350*/  LDG.E.CONSTANT R26, desc[UR4][R4.64+0x24] ;  /* 0x00002404041a7981 */ /* 0x000ee2000c1e9900 */
[----:B0-----:R-:W-:Y:S01]  /*0360*/  FADD R7, R11, -R12 ;  /* 0x8000000c0b077221 */ /* 0x001fe20000000000 */
[----:B------:R-:W0:Y:S02]  /*0370*/  LDC R6, c[0x0][0x398] ;  /* 0x0000e600ff067b82 */ /* 0x000e240000000800 */
[----:B------:R-:W3:Y:S04]  /*0380*/  LDG.E.CONSTANT R11, desc[UR4][R2.64+0x24] ;  /* 0x00002404020b7981 */ /* 0x000ee8000c1e9900 */
[----:B------:R0:W3:Y:S04]  /*0390*/  LDG.E.CONSTANT R4, desc[UR4][R4.64+0x28] ;  /* 0x0000280404047981 */ /* 0x0000e8000c1e9900 */
[----:B------:R1:W3:Y:S01]  /*03a0*/  LDG.E.CONSTANT R12, desc[UR4][R2.64+0x28] ;  /* 0x00002804020c7981 */ /* 0x0002e2000c1e9900 */
[----:B------:R-:W-:Y:S01]  /*03b0*/  FMUL R20, R7, R20 ;  /* 0x0000001407147220 */ /* 0x000fe20000400000 */
[----:B0-----:R-:W-:-:S04]  /*03c0*/  FMUL R5, R6, R6 ;  /* 0x0000000606057220 */ /* 0x001fc80000400000 */
[----:B------:R-:W-:-:S04]  /*03d0*/  FFMA R5, R6, R6, R5 ;  /* 0x0000000606057223 */ /* 0x000fc80000000005 */
[----:B-1----:R-:W0:Y:S02]  /*03e0*/  MUFU.RCP R2, R5 ;  /* 0x0000000500027308 */ /* 0x002e240000001000 */
[----:B0-----:R-:W-:-:S04]  /*03f0*/  FFMA R3, -R5, R2, 1 ;  /* 0x3f80000005037423 */ /* 0x001fc80000000102 */
[----:B------:R-:W-:Y:S01]  /*0400*/  FFMA R3, R2, R3, R2 ;  /* 0x0000000302037223 */ /* 0x000fe20000000002 */
[----:B--2---:R-:W-:Y:S01]  /*0410*/  FADD R21, R24, -R21 ;  /* 0x8000001518157221 */ /* 0x004fe20000000000 */
[----:B----4-:R-:W-:-:S04]  /*0420*/  FMUL R10, R27, R10 ;  /* 0x0000000a1b0a7220 */ /* 0x010fc80000400000 */
[----:B------:R-:W-:Y:S01]  /*0430*/  FFMA R10, R27, R10, R14 ;  /* 0x0000000a1b0a7223 */ /* 0x000fe2000000000e */
[----:B------:R-:W-:-:S03]  /*0440*/  FMUL R18, R21, R18 ;  /* 0x0000001215127220 */ /* 0x000fc60000400000 */
[----:B------:R-:W-:-:S04]  /*0450*/  FFMA R10, R7, R20, R10 ;  /* 0x00000014070a7223 */ /* 0x000fc8000000000a */
[----:B------:R-:W-:Y:S01]  /*0460*/  FFMA R10, R21, R18, R10 ;  /* 0x00000012150a7223 */ /* 0x000fe2000000000a */
[----:B-----5:R-:W-:-:S04]  /*0470*/  FADD R13, R22, -R13 ;  /* 0x8000000d160d7221 */ /* 0x020fc80000000000 */
[----:B---3--:R-:W-:Y:S01]  /*0480*/  FMUL R0, R13, R0 ;  /* 0x000000000d007220 */ /* 0x008fe20000400000 */
[----:B------:R-:W-:-:S03]  /*0490*/  FADD R19, R19, -R16 ;  /* 0x8000001013137221 */ /* 0x000fc60000000000 */
[----:B------:R-:W-:Y:S01]  /*04a0*/  FFMA R0, R13, R0, R10 ;  /* 0x000000000d007223 */ /* 0x000fe2000000000a */
[----:B------:R-:W-:Y:S01]  /*04b0*/  FADD R17, R17, -R28 ;  /* 0x8000001c11117221 */ /* 0x000fe20000000000 */
[----:B------:R-:W-:Y:S01]  /*04c0*/  FMUL R25, R19, R25 ;  /* 0x0000001913197220 */ /* 0x000fe20000400000 */
[----:B------:R-:W-:Y:S02]  /*04d0*/  FADD R15, R15, -R26 ;  /* 0x8000001a0f0f7221 */ /* 0x000fe40000000000 */
[----:B------:R-:W-:Y:S01]  /*04e0*/  FMUL R29, R17, R29 ;  /* 0x0000001d111d7220 */ /* 0x000fe20000400000 */
[----:B------:R-:W-:-:S04]  /*04f0*/  FFMA R0, R19, R25, R0 ;  /* 0x0000001913007223 */ /* 0x000fc80000000000 */
[----:B------:R-:W-:Y:S01]  /*0500*/  FFMA R0, R17, R29, R0 ;  /* 0x0000001d11007223 */ /* 0x000fe20000000000 */
[----:B------:R-:W-:Y:S01]  /*0510*/  FMUL R11, R15, R11 ;  /* 0x0000000b0f0b7220 */ /* 0x000fe20000400000 */
[----:B------:R-:W-:-:S03]  /*0520*/  FADD R23, R23, -R4 ;  /* 0x8000000417177221 */ /* 0x000fc60000000000 */
[----:B------:R-:W-:Y:S01]  /*0530*/  FFMA R0, R15, R11, R0 ;  /* 0x0000000b0f007223 */ /* 0x000fe20000000000 */
[----:B------:R-:W-:-:S04]  /*0540*/  FMUL R12, R23, R12 ;  /* 0x0000000c170c7220 */ /* 0x000fc80000400000 */
[----:B------:R-:W-:-:S04]  /*0550*/  FFMA R0, R23, R12, R0 ;  /* 0x0000000c17007223 */ /* 0x000fc80000000000 */
[----:B------:R-:W0:Y:S01]  /*0560*/  FCHK P0, -R0, R5 ;  /* 0x0000000500007302 */ /* 0x000e220000000100 */
[----:B------:R-:W-:-:S04]  /*0570*/  FFMA R2, -R0, R3, RZ ;  /* 0x0000000300027223 */ /* 0x000fc800000001ff */
[----:B------:R-:W-:-:S04]  /*0580*/  FFMA R4, -R5, R2, -R0 ;  /* 0x0000000205047223 */ /* 0x000fc80000000900 */
[----:B------:R-:W-:Y:S01]  /*0590*/  FFMA R4, R3, R4, R2 ;  /* 0x0000000403047223 */ /* 0x000fe20000000002 */
[----:B0-----:R-:W-:Y:S06]  /*05a0*/  @!P0 BRA `(.L_x_60) ;  /* 0x0000000000108947 */ /* 0x001fec0003800000 */
[----:B------:R-:W-:Y:S01]  /*05b0*/  FADD R3, -R0, -RZ ;  /* 0x800000ff00037221 */ /* 0x000fe20000000100 */
[----:B------:R-:W-:-:S07]  /*05c0*/  MOV R2, 0x5e0 ;  /* 0x000005e000027802 */ /* 0x000fce0000000f00 */
[----:B------:R-:W-:Y:S05]  /*05d0*/  CALL.REL.NOINC `($__internal_2_$__cuda_sm3x_div_rn_noftz_f32_slowpath) ;  /* 0x0000000000447944 */ /* 0x000fea0003c00000 */
[----:B------:R-:W-:-:S07]  /*05e0*/  MOV R4, R0 ;  /* 0x0000000000047202 */ /* 0x000fce0000000f00 */
.L_x_60:
[----:B------:R-:W-:Y:S01]  /*05f0*/  HFMA2 R3, -RZ, RZ, 0.96630859375, -0.0022525787353515625 ;  /* 0x3bbb989dff037431 */ /* 0x000fe200000001ff */
[----:B------:R-:W-:Y:S01]  /*0600*/  MOV R5, 0x437c0000 ;  /* 0x437c000000057802 */ /* 0x000fe20000000f00 */
[----:B------:R-:W0:Y:S03]  /*0610*/  LDC R6, c[0x0][0x39c] ;  /* 0x0000e700ff067b82 */ /* 0x000e260000000800 */
[----:B------:R-:W-:-:S05]  /*0620*/  FFMA.SAT R0, R4, R3, 0.5 ;  /* 0x3f00000004007423 */ /* 0x000fca0000002003 */
[----:B------:R-:W1:Y:S01]  /*0630*/  LDC.64 R2, c[0x0][0x388] ;  /* 0x0000e200ff027b82 */ /* 0x000e620000000a00 */
[----:B------:R-:W-:-:S04]  /*0640*/  FFMA.RM R0, R0, R5, 12582913 ;  /* 0x4b40000100007423 */ /* 0x000fc80000004005 */
[C---:B------:R-:W-:Y:S01]  /*0650*/  FADD R5, R0.reuse, -12583039 ;  /* 0xcb40007f00057421 */ /* 0x040fe20000000000 */
[----:B------:R-:W-:-:S03]  /*0660*/  SHF.L.U32 R0, R0, 0x17, RZ ;  /* 0x0000001700007819 */ /* 0x000fc600000006ff */
[----:B------:R-:W-:-:S04]  /*0670*/  FFMA R5, R4, 1.4426950216293334961, -R5 ;  /* 0x3fb8aa3b04057823 */ /* 0x000fc80000000805 */
[----:B------:R-:W-:Y:S01]  /*0680*/  FFMA R5, R4, 1.925963033500011079e-08, R5 ;  /* 0x32a5706004057823 */ /* 0x000fe20000000005 */
[----:B0-----:R-:W-:-:S05]  /*0690*/  IMAD R9, R8, R6, R9 ;  /* 0x0000000608097224 */ /* 0x001fca00078e0209 */
[----:B------:R-:W0:Y:S01]  /*06a0*/  MUFU.EX2 R5, R5 ;  /* 0x0000000500057308 */ /* 0x000e220000000800 */
[----:B-1----:R-:W-:-:S04]  /*06b0*/  IMAD.WIDE.U32 R2, R9, 0x4, R2 ;  /* 0x0000000409027825 */ /* 0x002fc800078e0002 */
[----:B0-----:R-:W-:-:S05]  /*06c0*/  FMUL R7, R0, R5 ;  /* 0x0000000500077220 */ /* 0x001fca0000400000 */
[----:B------:R-:W-:Y:S01]  /*06d0*/  STG.E desc[UR4][R2.64], R7 ;  /* 0x0000000702007986 */ /* 0x000fe2000c101904 */
[----:B------:R-:W-:Y:S05]  /*06e0*/  EXIT ;  /* 0x000000000000794d */ /* 0x000fea0003800000 */
        .weak           $__internal_2_$__cuda_sm3x_div_rn_noftz_f32_slowpath
        .type           $__internal_2_$__cuda_sm3x_div_rn_noftz_f32_slowpath,@function
        .size           $__internal_2_$__cuda_sm3x_div_rn_noftz_f32_slowpath,(.L_x_72 - $__internal_2_$__cuda_sm3x_div_rn_noftz_f32_slowpath)
$__internal_2_$__cuda_sm3x_div_rn_noftz_f32_slowpath:
[----:B------:R-:W-:Y:S02]  /*06f0*/  SHF.R.U32.HI R4, RZ, 0x17, R5 ;  /* 0x00000017ff047819 */ /* 0x000fe40000011605 */
[----:B------:R-:W-:Y:S02]  /*0700*/  SHF.R.U32.HI R0, RZ, 0x17, R3 ;  /* 0x00000017ff007819 */ /* 0x000fe40000011603 */
[----:B------:R-:W-:Y:S02]  /*0710*/  LOP3.LUT R6, R4, 0xff, RZ, 0xc0, !PT ;  /* 0x000000ff04067812 */ /* 0x000fe400078ec0ff */
[----:B------:R-:W-:Y:S02]  /*0720*/  LOP3.LUT R4, R0, 0xff, RZ, 0xc0, !PT ;  /* 0x000000ff00047812 */ /* 0x000fe400078ec0ff */
[----:B------:R-:W-:Y:S02]  /*0730*/  IADD3 R11, PT, PT, R6, -0x1, RZ ;  /* 0xffffffff060b7810 */ /* 0x000fe40007ffe0ff */
[----:B------:R-:W-:-:S02]  /*0740*/  IADD3 R10, PT, PT, R4, -0x1, RZ ;  /* 0xffffffff040a7810 */ /* 0x000fc40007ffe0ff */
[----:B------:R-:W-:-:S04]  /*0750*/  ISETP.GT.U32.AND P0, PT, R11, 0xfd, PT ;  /* 0x000000fd0b00780c */ /* 0x000fc80003f04070 */
[----:B------:R-:W-:-:S13]  /*0760*/  ISETP.GT.U32.OR P0, PT, R10, 0xfd, P0 ;  /* 0x000000fd0a00780c */ /* 0x000fda0000704470 */
[----:B------:R-:W-:Y:S01]  /*0770*/  @!P0 MOV R7, RZ ;  /* 0x000000ff00078202 */ /* 0x000fe20000000f00 */
[----:B------:R-:W-:Y:S06]  /*0780*/  @!P0 BRA `(.L_x_61) ;  /* 0x0000000000608947 */ /* 0x000fec0003800000 */
[----:B------:R-:W-:Y:S02]  /*0790*/  FSETP.GTU.FTZ.AND P0, PT, |R3|, +INF , PT ;  /* 0x7f8000000300780b */ /* 0x000fe40003f1c200 */
[----:B------:R-:W-:Y:S02]  /*07a0*/  FSETP.GTU.FTZ.AND P1, PT, |R5|, +INF , PT ;  /* 0x7f8000000500780b */ /* 0x000fe40003f3c200 */
[----:B------:R-:W-:Y:S02]  /*07b0*/  MOV R0, R5 ;  /* 0x0000000500007202 */ /* 0x000fe40000000f00 */
[----:B------:R-:W-:-:S13]  /*07c0*/  PLOP3.LUT P0, PT, P0, P1, PT, 0xf8, 0x8f ;  /* 0x00000000008f781c */ /* 0x000fda0000703f70 */
[----:B------:R-:W-:Y:S05]  /*07d0*/  @P0 BRA `(.L_x_62) ;  /* 0x0000000400440947 */ /* 0x000fea0003800000 */
[----:B------:R-:W-:-:S13]  /*07e0*/  LOP3.LUT P0, RZ, R5, 0x7fffffff, R3, 0xc8, !PT ;  /* 0x7fffffff05ff7812 */ /* 0x000fda000780c803 */
[----:B------:R-:W-:Y:S05]  /*07f0*/  @!P0 BRA `(.L_x_63) ;  /* 0x0000000400348947 */ /* 0x000fea0003800000 */
[C---:B------:R-:W-:Y:S02]  /*0800*/  FSETP.NEU.FTZ.AND P2, PT, |R3|.reuse, +INF , PT ;  /* 0x7f8000000300780b */ /* 0x040fe40003f5d200 */
[----:B------:R-:W-:Y:S02]  /*0810*/  FSETP.NEU.FTZ.AND P1, PT, |R0|, +INF , PT ;  /* 0x7f8000000000780b */ /* 0x000fe40003f3d200 */
[----:B------:R-:W-:-:S11]  /*0820*/  FSETP.NEU.FTZ.AND P0, PT, |R3|, +INF , PT ;  /* 0x7f8000000300780b */ /* 0x000fd60003f1d200 */
[----:B------:R-:W-:Y:S05]  /*0830*/  @!P1 BRA !P2, `(.L_x_63) ;  /* 0x0000000400249947 */ /* 0x000fea0005000000 */
[----:B------:R-:W-:-:S04]  /*0840*/  LOP3.LUT P2, RZ, R3, 0x7fffffff, RZ, 0xc0, !PT ;  /* 0x7fffffff03ff7812 */ /* 0x000fc8000784c0ff */
[----:B------:R-:W-:-:S13]  /*0850*/  PLOP3.LUT P1, PT, P1, P2, PT, 0x2f, 0xf2 ;  /* 0x0000000000f2781c */ /* 0x000fda0000f24577 */
[----:B------:R-:W-:Y:S05]  /*0860*/  @P1 BRA `(.L_x_64) ;  /* 0x0000000400101947 */ /* 0x000fea0003800000 */
[----:B------:R-:W-:-:S04]  /*0870*/  LOP3.LUT P1, RZ, R5, 0x7fffffff, RZ, 0xc0, !PT ;  /* 0x7fffffff05ff7812 */ /* 0x000fc8000782c0ff */
[----:B------:R-:W-:-:S13]  /*0880*/  PLOP3.LUT P0, PT, P0, P1, PT, 0x2f, 0xf2 ;  /* 0x0000000000f2781c */ /* 0x000fda0000702577 */
[----:B------:R-:W-:Y:S05]  /*0890*/  @P0 BRA `(.L_x_65) ;  /* 0x0000000000f80947 */ /* 0x000fea0003800000 */
[----:B------:R-:W-:Y:S02]  /*08a0*/  ISETP.GE.AND P0, PT, R10, RZ, PT ;  /* 0x000000ff0a00720c */ /* 0x000fe40003f06270 */
[----:B------:R-:W-:-:S11]  /*08b0*/  ISETP.GE.AND P1, PT, R11, RZ, PT ;  /* 0x000000ff0b00720c */ /* 0x000fd60003f26270 */
[----:B------:R-:W-:Y:S01]  /*08c0*/  @P0 MOV R7, RZ ;  /* 0x000000ff00070202 */ /* 0x000fe20000000f00 */
[----:B------:R-:W-:Y:S02]  /*08d0*/  @!P0 IMAD.MOV.U32 R7, RZ, RZ, -0x40 ;  /* 0xffffffc0ff078424 */ /* 0x000fe400078e00ff */
[----:B------:R-:W-:Y:S01]  /*08e0*/  @!P0 FFMA R3, R3, 1.84467440737095516160e+19, RZ ;  /* 0x5f80000003038823 */ /* 0x000fe200000000ff */
[----:B------:R-:W-:Y:S02]  /*08f0*/  @!P1 FFMA R5, R0, 1.84467440737095516160e+19, RZ ;  /* 0x5f80000000059823 */ /* 0x000fe400000000ff */
[----:B------:R-:W-:-:S07]  /*0900*/  @!P1 IADD3 R7, PT, PT, R7, 0x40, RZ ;  /* 0x0000004007079810 */ /* 0x000fce0007ffe0ff */
.L_x_61:
[----:B------:R-:W-:Y:S02]  /*0910*/  LEA R0, R6, 0xc0800000, 0x17 ;  /* 0xc080000006007811 */ /* 0x000fe400078eb8ff */
[----:B------:R-:W-:Y:S02]  /*0920*/  IADD3 R4, PT, PT, R4, -0x7f, RZ ;  /* 0xffffff8104047810 */ /* 0x000fe40007ffe0ff */
[----:B------:R-:W-:-:S03]  /*0930*/  IADD3 R5, PT, PT, -R0, R5, RZ ;  /* 0x0000000500057210 */ /* 0x000fc60007ffe1ff */
[C---:B------:R-:W-:Y:S01]  /*0940*/  IMAD R0, R4.reuse, -0x800000, R3 ;  /* 0xff80000004007824 */ /* 0x040fe200078e0203 */
[----:B------:R-:W0:Y:S01]  /*0950*/  MUFU.RCP R10, R5 ;  /* 0x00000005000a7308 */ /* 0x000e220000001000 */
[----:B------:R-:W-:Y:S01]  /*0960*/  FADD.FTZ R11, -R5, -RZ ;  /* 0x800000ff050b7221 */ /* 0x000fe20000010100 */
[----:B------:R-:W-:-:S04]  /*0970*/  IADD3 R4, PT, PT, R4, 0x7f, -R6 ;  /* 0x0000007f04047810 */ /* 0x000fc80007ffe806 */
[----:B------:R-:W-:Y:S01]  /*0980*/  IADD3 R4, PT, PT, R4, R7, RZ ;  /* 0x0000000704047210 */ /* 0x000fe20007ffe0ff */
[----:B0-----:R-:W-:-:S04]  /*0990*/  FFMA R13, R10, R11, 1 ;  /* 0x3f8000000a0d7423 */ /* 0x001fc8000000000b */
[----:B------:R-:W-:-:S04]  /*09a0*/  FFMA R12, R10, R13, R10 ;  /* 0x0000000d0a0c7223 */ /* 0x000fc8000000000a */
[----:B------:R-:W-:-:S04]  /*09b0*/  FFMA R3, R0, R12, RZ ;  /* 0x0000000c00037223 */ /* 0x000fc800000000ff */
[----:B------:R-:W-:-:S04]  /*09c0*/  FFMA R10, R11, R3, R0 ;  /* 0x000000030b0a7223 */ /* 0x000fc80000000000 */
[----:B------:R-:W-:-:S04]  /*09d0*/  FFMA R13, R12, R10, R3 ;  /* 0x0000000a0c0d7223 */ /* 0x000fc80000000003 */
[----:B------:R-:W-:-:S04]  /*09e0*/  FFMA R10, R11, R13, R0 ;  /* 0x0000000d0b0a7223 */ /* 0x000fc80000000000 */
[----:B------:R-:W-:-:S05]  /*09f0*/  FFMA R0, R12, R10, R13 ;  /* 0x0000000a0c007223 */ /* 0x000fca000000000d */
[----:B------:R-:W-:-:S04]  /*0a00*/  SHF.R.U32.HI R3, RZ, 0x17, R0 ;  /* 0x00000017ff037819 */ /* 0x000fc80000011600 */
[----:B------:R-:W-:-:S04]  /*0a10*/  LOP3.LUT R3, R3, 0xff, RZ, 0xc0, !PT ;  /* 0x000000ff03037812 */ /* 0x000fc800078ec0ff */
[----:B------:R-:W-:-:S05]  /*0a20*/  IADD3 R7, PT, PT, R3, R4, RZ ;  /* 0x0000000403077210 */ /* 0x000fca0007ffe0ff */
[----:B------:R-:W-:-:S05]  /*0a30*/  VIADD R3, R7, 0xffffffff ;  /* 0xffffffff07037836 */ /* 0x000fca0000000000 */
[----:B------:R-:W-:-:S13]  /*0a40*/  ISETP.GE.U32.AND P0, PT, R3, 0xfe, PT ;  /* 0x000000fe0300780c */ /* 0x000fda0003f06070 */
[----:B------:R-:W-:Y:S05]  /*0a50*/  @!P0 BRA `(.L_x_66) ;  /* 0x0000000000808947 */ /* 0x000fea0003800000 */
[----:B------:R-:W-:-:S13]  /*0a60*/  ISETP.GT.AND P0, PT, R7, 0xfe, PT ;  /* 0x000000fe0700780c */ /* 0x000fda0003f04270 */
[----:B------:R-:W-:Y:S05]  /*0a70*/  @P0 BRA `(.L_x_67) ;  /* 0x00000000006c0947 */ /* 0x000fea0003800000 */
[----:B------:R-:W-:-:S13]  /*0a80*/  ISETP.GE.AND P0, PT, R7, 0x1, PT ;  /* 0x000000010700780c */ /* 0x000fda0003f06270 */
[----:B------:R-:W-:Y:S05]  /*0a90*/  @P0 BRA `(.L_x_68) ;  /* 0x0000000000980947 */ /* 0x000fea0003800000 */
[----:B------:R-:W-:Y:S02]  /*0aa0*/  ISETP.GE.AND P0, PT, R7, -0x18, PT ;  /* 0xffffffe80700780c */ /* 0x000fe40003f06270 */
[----:B------:R-:W-:-:S11]  /*0ab0*/  LOP3.LUT R0, R0, 0x80000000, RZ, 0xc0, !PT ;  /* 0x8000000000007812 */ /* 0x000fd600078ec0ff */
[----:B------:R-:W-:Y:S05]  /*0ac0*/  @!P0 BRA `(.L_x_68) ;  /* 0x00000000008c8947 */ /* 0x000fea0003800000 */
[CCC-:B------:R-:W-:Y:S01]  /*0ad0*/  FFMA.RZ R3, R12.reuse, R10.reuse, R13.reuse ;  /* 0x0000000a0c037223 */ /* 0x1c0fe2000000c00d */
[C---:B------:R-:W-:Y:S01]  /*0ae0*/  IADD3 R6, PT, PT, R7.reuse, 0x20, RZ ;  /* 0x0000002007067810 */ /* 0x040fe20007ffe0ff */
[CCC-:B------:R-:W-:Y:S01]  /*0af0*/  FFMA.RM R4, R12.reuse, R10.reuse, R13.reuse ;  /* 0x0000000a0c047223 */ /* 0x1c0fe2000000400d */
[----:B------:R-:W-:Y:S02]  /*0b00*/  ISETP.NE.AND P2, PT, R7, RZ, PT ;  /* 0x000000ff0700720c */ /* 0x000fe40003f45270 */
[----:B------:R-:W-:Y:S01]  /*0b10*/  LOP3.LUT R5, R3, 0x7fffff, RZ, 0xc0, !PT ;  /* 0x007fffff03057812 */ /* 0x000fe200078ec0ff */
[----:B------:R-:W-:Y:S01]  /*0b20*/  FFMA.RP R3, R12, R10, R13 ;  /* 0x0000000a0c037223 */ /* 0x000fe2000000800d */
[----:B------:R-:W-:Y:S02]  /*0b30*/  ISETP.NE.AND P1, PT, R7, RZ, PT ;  /* 0x000000ff0700720c */ /* 0x000fe40003f25270 */
[----:B------:R-:W-:Y:S02]  /*0b40*/  LOP3.LUT R5, R5, 0x800000, RZ, 0xfc, !PT ;  /* 0x0080000005057812 */ /* 0x000fe400078efcff */
[----:B------:R-:W-:-:S02]  /*0b50*/  IADD3 R7, PT, PT, -R7, RZ, RZ ;  /* 0x000000ff07077210 */ /* 0x000fc40007ffe1ff */
[----:B------:R-:W-:Y:S02]  /*0b60*/  SHF.L.U32 R6, R5, R6, RZ ;  /* 0x0000000605067219 */ /* 0x000fe400000006ff */
[----:B------:R-:W-:Y:S02]  /*0b70*/  FSETP.NEU.FTZ.AND P0, PT, R3, R4, PT ;  /* 0x000000040300720b */ /* 0x000fe40003f1d000 */
[----:B------:R-:W-:Y:S02]  /*0b80*/  SEL R4, R7, RZ, P2 ;  /* 0x000000ff07047207 */ /* 0x000fe40001000000 */
[----:B------:R-:W-:Y:S02]  /*0b90*/  ISETP.NE.AND P1, PT, R6, RZ, P1 ;  /* 0x000000ff0600720c */ /* 0x000fe40000f25270 */
[----:B------:R-:W-:Y:S02]  /*0ba0*/  SHF.R.U32.HI R4, RZ, R4, R5 ;  /* 0x00000004ff047219 */ /* 0x000fe40000011605 */
[----:B------:R-:W-:-:S02]  /*0bb0*/  PLOP3.LUT P0, PT, P0, P1, PT, 0xf8, 0x8f ;  /* 0x00000000008f781c */ /* 0x000fc40000703f70 */
[----:B------:R-:W-:Y:S02]  /*0bc0*/  SHF.R.U32.HI R6, RZ, 0x1, R4 ;  /* 0x00000001ff067819 */ /* 0x000fe40000011604 */
[----:B------:R-:W-:-:S04]  /*0bd0*/  SEL R3, RZ, 0x1, !P0 ;  /* 0x00000001ff037807 */ /* 0x000fc80004000000 */
[----:B------:R-:W-:-:S04]  /*0be0*/  LOP3.LUT R3, R3, 0x1, R6, 0xf8, !PT ;  /* 0x0000000103037812 */ /* 0x000fc800078ef806 */
[----:B------:R-:W-:-:S04]  /*0bf0*/  LOP3.LUT R3, R3, R4, RZ, 0xc0, !PT ;  /* 0x0000000403037212 */ /* 0x000fc800078ec0ff */
[----:B------:R-:W-:-:S04]  /*0c00*/  IADD3 R3, PT, PT, R6, R3, RZ ;  /* 0x0000000306037210 */ /* 0x000fc80007ffe0ff */
[----:B------:R-:W-:Y:S01]  /*0c10*/  LOP3.LUT R0, R3, R0, RZ, 0xfc, !PT ;  /* 0x0000000003007212 */ /* 0x000fe200078efcff */
[----:B------:R-:W-:Y:S06]  /*0c20*/  BRA `(.L_x_68) ;  /* 0x0000000000347947 */ /* 0x000fec0003800000 */
.L_x_67:
[----:B------:R-:W-:-:S04]  /*0c30*/  LOP3.LUT R0, R0, 0x80000000, RZ, 0xc0, !PT ;  /* 0x8000000000007812 */ /* 0x000fc800078ec0ff */
[----:B------:R-:W-:Y:S01]  /*0c40*/  LOP3.LUT R0, R0, 0x7f800000, RZ, 0xfc, !PT ;  /* 0x7f80000000007812 */ /* 0x000fe200078efcff */
[----:B------:R-:W-:Y:S06]  /*0c50*/  BRA `(.L_x_68) ;  /* 0x0000000000287947 */ /* 0x000fec0003800000 */
.L_x_66:
[----:B------:R-:W-:Y:S01]  /*0c60*/  LEA R0, R4, R0, 0x17 ;  /* 0x0000000004007211 */ /* 0x000fe200078eb8ff */
[----:B------:R-:W-:Y:S06]  /*0c70*/  BRA `(.L_x_68) ;  /* 0x0000000000207947 */ /* 0x000fec0003800000 */
.L_x_65:
[----:B------:R-:W-:-:S04]  /*0c80*/  LOP3.LUT R0, R5, 0x80000000, R3, 0x48, !PT ;  /* 0x8000000005007812 */ /* 0x000fc800078e4803 */
[----:B------:R-:W-:Y:S01]  /*0c90*/  LOP3.LUT R0, R0, 0x7f800000, RZ, 0xfc, !PT ;  /* 0x7f80000000007812 */ /* 0x000fe200078efcff */
[----:B------:R-:W-:Y:S06]  /*0ca0*/  BRA `(.L_x_68) ;  /* 0x0000000000147947 */ /* 0x000fec0003800000 */
.L_x_64:
[----:B------:R-:W-:Y:S01]  /*0cb0*/  LOP3.LUT R0, R5, 0x80000000, R3, 0x48, !PT ;  /* 0x8000000005007812 */ /* 0x000fe200078e4803 */
[----:B------:R-:W-:Y:S06]  /*0cc0*/  BRA `(.L_x_68) ;  /* 0x00000000000c7947 */ /* 0x000fec0003800000 */
.L_x_63:
[----:B------:R-:W0:Y:S01]  /*0cd0*/  MUFU.RSQ R0, -QNAN ;  /* 0xffc0000000007908 */ /* 0x000e220000001400 */
[----:B------:R-:W-:Y:S05]  /*0ce0*/  BRA `(.L_x_68) ;  /* 0x0000000000047947 */ /* 0x000fea0003800000 */
.L_x_62:
[----:B------:R-:W-:-:S07]  /*0cf0*/  FADD.FTZ R0, R3, R0 ;  /* 0x0000000003007221 */ /* 0x000fce0000010000 */
.L_x_68:
[----:B------:R-:W-:-:S04]  /*0d00*/  HFMA2 R3, -RZ, RZ, 0, 0 ;  /* 0x00000000ff037431 */ /* 0x000fc800000001ff */
[----:B0-----:R-:W-:Y:S05]  /*0d10*/  RET.REL.NODEC R2 `(compute_epitope_p_neut) ;  /* 0xfffffff002b87950 */ /* 0x001fea0003c3ffff */
.L_x_69:
        /* <DEDUP_REMOVED lines=14> */
.L_x_72:


//--------------------- .nv.shared.compute_p_neut_correlation --------------------------
	.section	.nv.shared.compute_p_neut_correlation,"aw",@nobits
	.sectionflags	@""
	.align	16
.nv.shared.compute_p_neut_correlation:
	.zero		11264


//--------------------- .nv.shared.reserved.0     --------------------------
	.section	.nv.shared.reserved.0,"aw",@nobits
	.weak		__nv_reservedSMEM_offset_0_alias
	.size		__nv_reservedSMEM_offset_0_alias, 0, 64
	.other		__nv_reservedSMEM_offset_0_alias,@"STO_CUDA_RESERVED_SHARED STV_DEFAULT"
__nv_reservedSMEM_offset_0_alias:
	.zero		0
	.zero		64


//--------------------- .nv.shared.compute_immunity_from_epitope_p_neut --------------------------
	.section	.nv.shared.compute_immunity_from_epitope_p_neut,"aw",@nobits
	.sectionflags	@""
	.align	16
	.zero		1024


//--------------------- .nv.shared.compute_epitope_p_neut --------------------------
	.section	.nv.shared.compute_epitope_p_neut,"aw",@nobits
	.sectionflags	@""
	.align	16
	.zero		1024


//--------------------- .nv.constant0.compute_p_neut_correlation --------------------------
	.section	.nv.constant0.compute_p_neut_correlation,"a",@progbits
	.sectionflags	@""
	.align	4
.nv.constant0.compute_p_neut_correlation:
	.zero		924


//--------------------- .nv.constant0.compute_immunity_from_epitope_p_neut --------------------------
	.section	.nv.constant0.compute_immunity_from_epitope_p_neut,"a",@progbits
	.sectionflags	@""
	.align	4
.nv.constant0.compute_immunity_from_epitope_p_neut:
	.zero		944


//--------------------- .nv.constant0.compute_epitope_p_neut --------------------------
	.section	.nv.constant0.compute_epitope_p_neut,"a",@progbits
	.sectionflags	@""
	.align	4
.nv.constant0.compute_epitope_p_neut:
	.zero		928


//--------------------- SYMBOLS --------------------------

	.type		.nv.reservedSmem.offset0,@object
	.size		.nv.reservedSmem.offset0,0x4
	.type		.nv.reservedSmem.cap,@object
	.size		.nv.reservedSmem.cap,0x4
